//
// Generated by NVIDIA NVVM Compiler
//
// Compiler Build ID: CL-36424714
// Cuda compilation tools, release 13.0, V13.0.88
// Based on NVVM 20.0.0
//

.version 9.0
.target sm_100
.address_size 64

	// .globl	_Z22computeGradient_kernelPKhiPhiiih
.global .align 1 .b8 _ZN34_INTERNAL_6f09aa2b_4_k_cu_18d1575c4cuda3std3__45__cpo5beginE[1];
.global .align 1 .b8 _ZN34_INTERNAL_6f09aa2b_4_k_cu_18d1575c4cuda3std3__45__cpo3endE[1];
.global .align 1 .b8 _ZN34_INTERNAL_6f09aa2b_4_k_cu_18d1575c4cuda3std3__45__cpo6cbeginE[1];
.global .align 1 .b8 _ZN34_INTERNAL_6f09aa2b_4_k_cu_18d1575c4cuda3std3__45__cpo4cendE[1];
.global .align 1 .b8 _ZN34_INTERNAL_6f09aa2b_4_k_cu_18d1575c4cuda3std3__45__cpo6rbeginE[1];
.global .align 1 .b8 _ZN34_INTERNAL_6f09aa2b_4_k_cu_18d1575c4cuda3std3__45__cpo4rendE[1];
.global .align 1 .b8 _ZN34_INTERNAL_6f09aa2b_4_k_cu_18d1575c4cuda3std3__45__cpo7crbeginE[1];
.global .align 1 .b8 _ZN34_INTERNAL_6f09aa2b_4_k_cu_18d1575c4cuda3std3__45__cpo5crendE[1];
.global .align 1 .b8 _ZN34_INTERNAL_6f09aa2b_4_k_cu_18d1575c4cuda3std3__436_GLOBAL__N__6f09aa2b_4_k_cu_18d1575c6ignoreE[1];
.global .align 1 .b8 _ZN34_INTERNAL_6f09aa2b_4_k_cu_18d1575c4cuda3std3__419piecewise_constructE[1];
.global .align 1 .b8 _ZN34_INTERNAL_6f09aa2b_4_k_cu_18d1575c4cuda3std3__48in_placeE[1];
.global .align 1 .b8 _ZN34_INTERNAL_6f09aa2b_4_k_cu_18d1575c4cuda3std3__420unreachable_sentinelE[1];
.global .align 1 .b8 _ZN34_INTERNAL_6f09aa2b_4_k_cu_18d1575c4cuda3std3__47nulloptE[1];
.global .align 1 .b8 _ZN34_INTERNAL_6f09aa2b_4_k_cu_18d1575c4cuda3std3__48unexpectE[1];
.global .align 1 .b8 _ZN34_INTERNAL_6f09aa2b_4_k_cu_18d1575c4cuda3std6ranges3__45__cpo4swapE[1];
.global .align 1 .b8 _ZN34_INTERNAL_6f09aa2b_4_k_cu_18d1575c4cuda3std6ranges3__45__cpo9iter_moveE[1];
.global .align 1 .b8 _ZN34_INTERNAL_6f09aa2b_4_k_cu_18d1575c4cuda3std6ranges3__45__cpo5beginE[1];
.global .align 1 .b8 _ZN34_INTERNAL_6f09aa2b_4_k_cu_18d1575c4cuda3std6ranges3__45__cpo3endE[1];
.global .align 1 .b8 _ZN34_INTERNAL_6f09aa2b_4_k_cu_18d1575c4cuda3std6ranges3__45__cpo6cbeginE[1];
.global .align 1 .b8 _ZN34_INTERNAL_6f09aa2b_4_k_cu_18d1575c4cuda3std6ranges3__45__cpo4cendE[1];
.global .align 1 .b8 _ZN34_INTERNAL_6f09aa2b_4_k_cu_18d1575c4cuda3std6ranges3__45__cpo7advanceE[1];
.global .align 1 .b8 _ZN34_INTERNAL_6f09aa2b_4_k_cu_18d1575c4cuda3std6ranges3__45__cpo9iter_swapE[1];
.global .align 1 .b8 _ZN34_INTERNAL_6f09aa2b_4_k_cu_18d1575c4cuda3std6ranges3__45__cpo4nextE[1];
.global .align 1 .b8 _ZN34_INTERNAL_6f09aa2b_4_k_cu_18d1575c4cuda3std6ranges3__45__cpo4prevE[1];
.global .align 1 .b8 _ZN34_INTERNAL_6f09aa2b_4_k_cu_18d1575c4cuda3std6ranges3__45__cpo4dataE[1];
.global .align 1 .b8 _ZN34_INTERNAL_6f09aa2b_4_k_cu_18d1575c4cuda3std6ranges3__45__cpo5cdataE[1];
.global .align 1 .b8 _ZN34_INTERNAL_6f09aa2b_4_k_cu_18d1575c4cuda3std6ranges3__45__cpo4sizeE[1];
.global .align 1 .b8 _ZN34_INTERNAL_6f09aa2b_4_k_cu_18d1575c4cuda3std6ranges3__45__cpo5ssizeE[1];
.global .align 1 .b8 _ZN34_INTERNAL_6f09aa2b_4_k_cu_18d1575c4cuda3std6ranges3__45__cpo8distanceE[1];
.global .align 1 .b8 _ZN34_INTERNAL_6f09aa2b_4_k_cu_18d1575c6thrust24THRUST_300001_SM_1000_NS8cuda_cub3parE[1];
.global .align 1 .b8 _ZN34_INTERNAL_6f09aa2b_4_k_cu_18d1575c6thrust24THRUST_300001_SM_1000_NS8cuda_cub10par_nosyncE[1];
.global .align 1 .b8 _ZN34_INTERNAL_6f09aa2b_4_k_cu_18d1575c6thrust24THRUST_300001_SM_1000_NS6system6detail10sequential3seqE[1];
.global .align 1 .b8 _ZN34_INTERNAL_6f09aa2b_4_k_cu_18d1575c6thrust24THRUST_300001_SM_1000_NS6system3cpp3parE[1];
.global .align 1 .b8 _ZN34_INTERNAL_6f09aa2b_4_k_cu_18d1575c6thrust24THRUST_300001_SM_1000_NS12placeholders2_1E[1];
.global .align 1 .b8 _ZN34_INTERNAL_6f09aa2b_4_k_cu_18d1575c6thrust24THRUST_300001_SM_1000_NS12placeholders2_2E[1];
.global .align 1 .b8 _ZN34_INTERNAL_6f09aa2b_4_k_cu_18d1575c6thrust24THRUST_300001_SM_1000_NS12placeholders2_3E[1];
.global .align 1 .b8 _ZN34_INTERNAL_6f09aa2b_4_k_cu_18d1575c6thrust24THRUST_300001_SM_1000_NS12placeholders2_4E[1];
.global .align 1 .b8 _ZN34_INTERNAL_6f09aa2b_4_k_cu_18d1575c6thrust24THRUST_300001_SM_1000_NS12placeholders2_5E[1];
.global .align 1 .b8 _ZN34_INTERNAL_6f09aa2b_4_k_cu_18d1575c6thrust24THRUST_300001_SM_1000_NS12placeholders2_6E[1];
.global .align 1 .b8 _ZN34_INTERNAL_6f09aa2b_4_k_cu_18d1575c6thrust24THRUST_300001_SM_1000_NS12placeholders2_7E[1];
.global .align 1 .b8 _ZN34_INTERNAL_6f09aa2b_4_k_cu_18d1575c6thrust24THRUST_300001_SM_1000_NS12placeholders2_8E[1];
.global .align 1 .b8 _ZN34_INTERNAL_6f09aa2b_4_k_cu_18d1575c6thrust24THRUST_300001_SM_1000_NS12placeholders2_9E[1];
.global .align 1 .b8 _ZN34_INTERNAL_6f09aa2b_4_k_cu_18d1575c6thrust24THRUST_300001_SM_1000_NS12placeholders3_10E[1];
.global .align 1 .b8 _ZN34_INTERNAL_6f09aa2b_4_k_cu_18d1575c6thrust24THRUST_300001_SM_1000_NS3seqE[1];
.global .align 1 .b8 _ZN34_INTERNAL_6f09aa2b_4_k_cu_18d1575c6thrust24THRUST_300001_SM_1000_NS6deviceE[1];

.visible .entry _Z22computeGradient_kernelPKhiPhiiih(
	.param .u64 .ptr .align 1 _Z22computeGradient_kernelPKhiPhiiih_param_0,
	.param .u32 _Z22computeGradient_kernelPKhiPhiiih_param_1,
	.param .u64 .ptr .align 1 _Z22computeGradient_kernelPKhiPhiiih_param_2,
	.param .u32 _Z22computeGradient_kernelPKhiPhiiih_param_3,
	.param .u32 _Z22computeGradient_kernelPKhiPhiiih_param_4,
	.param .u32 _Z22computeGradient_kernelPKhiPhiiih_param_5,
	.param .u8 _Z22computeGradient_kernelPKhiPhiiih_param_6
)
{
	.reg .pred 	%p<12>;
	.reg .b16 	%rs<10>;
	.reg .b32 	%r<22>;
	.reg .b32 	%f<35>;
	.reg .b64 	%rd<23>;

	ld.param.u64 	%rd1, [_Z22computeGradient_kernelPKhiPhiiih_param_0];
	ld.param.u32 	%r4, [_Z22computeGradient_kernelPKhiPhiiih_param_1];
	ld.param.u64 	%rd2, [_Z22computeGradient_kernelPKhiPhiiih_param_2];
	ld.param.u32 	%r5, [_Z22computeGradient_kernelPKhiPhiiih_param_3];
	ld.param.u32 	%r6, [_Z22computeGradient_kernelPKhiPhiiih_param_4];
	ld.param.u32 	%r8, [_Z22computeGradient_kernelPKhiPhiiih_param_5];
	ld.param.u8 	%rs1, [_Z22computeGradient_kernelPKhiPhiiih_param_6];
	mov.u32 	%r9, %ctaid.x;
	mov.u32 	%r10, %ntid.x;
	mov.u32 	%r11, %tid.x;
	mad.lo.s32 	%r1, %r9, %r10, %r11;
	mov.u32 	%r12, %ctaid.y;
	mov.u32 	%r13, %ntid.y;
	mov.u32 	%r14, %tid.y;
	mad.lo.s32 	%r15, %r12, %r13, %r14;
	setp.ge.s32 	%p1, %r1, %r6;
	setp.ge.s32 	%p2, %r15, %r8;
	or.pred  	%p3, %p1, %p2;
	@%p3 bra 	$L__BB0_7;
	mul.lo.s32 	%r3, %r5, %r15;
	setp.lt.s32 	%p4, %r1, 1;
	add.s32 	%r16, %r6, -1;
	setp.ge.s32 	%p5, %r1, %r16;
	or.pred  	%p6, %p4, %p5;
	setp.eq.s32 	%p7, %r15, 0;
	or.pred  	%p8, %p7, %p6;
	add.s32 	%r17, %r8, -1;
	setp.ge.u32 	%p9, %r15, %r17;
	mov.f32 	%f32, 0f00000000;
	or.pred  	%p10, %p8, %p9;
	mov.f32 	%f33, %f32;
	@%p10 bra 	$L__BB0_3;
	cvta.to.global.u64 	%rd3, %rd1;
	mul.lo.s32 	%r18, %r4, %r15;
	cvt.s64.s32 	%rd4, %r18;
	add.s64 	%rd5, %rd3, %rd4;
	sub.s32 	%r19, %r18, %r4;
	cvt.s64.s32 	%rd6, %r19;
	add.s64 	%rd7, %rd3, %rd6;
	cvt.s64.s32 	%rd8, %r4;
	add.s64 	%rd9, %rd5, %rd8;
	cvt.u64.u32 	%rd10, %r1;
	add.s64 	%rd11, %rd7, %rd10;
	ld.global.u8 	%rs2, [%rd11+1];
	cvt.rn.f32.u16 	%f9, %rs2;
	add.s64 	%rd12, %rd5, %rd10;
	ld.global.u8 	%rs3, [%rd12+1];
	cvt.rn.f32.u16 	%f10, %rs3;
	fma.rn.f32 	%f11, %f10, 0f40000000, %f9;
	add.s64 	%rd13, %rd9, %rd10;
	ld.global.u8 	%rs4, [%rd13+1];
	cvt.rn.f32.u16 	%f12, %rs4;
	add.f32 	%f13, %f11, %f12;
	add.s32 	%r20, %r1, -1;
	cvt.u64.u32 	%rd14, %r20;
	add.s64 	%rd15, %rd7, %rd14;
	ld.global.u8 	%rs5, [%rd15];
	cvt.rn.f32.u16 	%f14, %rs5;
	sub.f32 	%f15, %f13, %f14;
	add.s64 	%rd16, %rd5, %rd14;
	ld.global.u8 	%rs6, [%rd16];
	cvt.rn.f32.u16 	%f16, %rs6;
	add.f32 	%f17, %f16, %f16;
	sub.f32 	%f18, %f15, %f17;
	add.s64 	%rd17, %rd9, %rd14;
	ld.global.u8 	%rs7, [%rd17];
	cvt.rn.f32.u16 	%f19, %rs7;
	sub.f32 	%f32, %f18, %f19;
	ld.global.u8 	%rs8, [%rd13];
	cvt.rn.f32.u16 	%f20, %rs8;
	fma.rn.f32 	%f21, %f20, 0f40000000, %f19;
	add.f32 	%f22, %f21, %f12;
	sub.f32 	%f23, %f22, %f14;
	ld.global.u8 	%rs9, [%rd11];
	cvt.rn.f32.u16 	%f24, %rs9;
	add.f32 	%f25, %f24, %f24;
	sub.f32 	%f26, %f23, %f25;
	sub.f32 	%f33, %f26, %f9;
$L__BB0_3:
	setp.ne.s16 	%p11, %rs1, 1;
	@%p11 bra 	$L__BB0_5;
	abs.f32 	%f29, %f32;
	abs.f32 	%f30, %f33;
	add.f32 	%f34, %f29, %f30;
	bra.uni 	$L__BB0_6;
$L__BB0_5:
	mul.f32 	%f27, %f33, %f33;
	fma.rn.f32 	%f28, %f32, %f32, %f27;
	sqrt.rn.f32 	%f34, %f28;
$L__BB0_6:
	min.f32 	%f31, %f34, 0f437F0000;
	cvt.rzi.u32.f32 	%r21, %f31;
	cvt.s64.s32 	%rd18, %r1;
	cvt.s64.s32 	%rd19, %r3;
	add.s64 	%rd20, %rd19, %rd18;
	cvta.to.global.u64 	%rd21, %rd2;
	add.s64 	%rd22, %rd21, %rd20;
	st.global.u8 	[%rd22], %r21;
$L__BB0_7:
	ret;

}
	// .globl	_Z24initializeMarkers_kernelPiiii
.visible .entry _Z24initializeMarkers_kernelPiiii(
	.param .u64 .ptr .align 1 _Z24initializeMarkers_kernelPiiii_param_0,
	.param .u32 _Z24initializeMarkers_kernelPiiii_param_1,
	.param .u32 _Z24initializeMarkers_kernelPiiii_param_2,
	.param .u32 _Z24initializeMarkers_kernelPiiii_param_3
)
{
	.reg .pred 	%p<5>;
	.reg .b32 	%r<17>;
	.reg .b64 	%rd<7>;

	ld.param.u64 	%rd2, [_Z24initializeMarkers_kernelPiiii_param_0];
	ld.param.u32 	%r3, [_Z24initializeMarkers_kernelPiiii_param_1];
	ld.param.u32 	%r4, [_Z24initializeMarkers_kernelPiiii_param_2];
	ld.param.u32 	%r5, [_Z24initializeMarkers_kernelPiiii_param_3];
	mov.u32 	%r7, %ctaid.x;
	mov.u32 	%r8, %ntid.x;
	mov.u32 	%r9, %tid.x;
	mad.lo.s32 	%r1, %r7, %r8, %r9;
	mov.u32 	%r10, %ctaid.y;
	mov.u32 	%r11, %ntid.y;
	mov.u32 	%r12, %tid.y;
	mad.lo.s32 	%r13, %r10, %r11, %r12;
	setp.ge.s32 	%p1, %r1, %r4;
	setp.ge.s32 	%p2, %r13, %r5;
	or.pred  	%p3, %p1, %p2;
	@%p3 bra 	$L__BB1_3;
	cvta.to.global.u64 	%rd3, %rd2;
	mul.lo.s32 	%r14, %r3, %r13;
	cvt.s64.s32 	%rd4, %r14;
	add.s64 	%rd5, %rd3, %rd4;
	mul.wide.s32 	%rd6, %r1, 4;
	add.s64 	%rd1, %rd5, %rd6;
	ld.global.u32 	%r15, [%rd1];
	setp.gt.s32 	%p4, %r15, 0;
	@%p4 bra 	$L__BB1_3;
	mov.b32 	%r16, -2;
	st.global.u32 	[%rd1], %r16;
$L__BB1_3:
	ret;

}
	// .globl	_Z25findBoundaryPixels_kernelPKiiPKhiP14WatershedPixelPiiii
.visible .entry _Z25findBoundaryPixels_kernelPKiiPKhiP14WatershedPixelPiiii(
	.param .u64 .ptr .align 1 _Z25findBoundaryPixels_kernelPKiiPKhiP14WatershedPixelPiiii_param_0,
	.param .u32 _Z25findBoundaryPixels_kernelPKiiPKhiP14WatershedPixelPiiii_param_1,
	.param .u64 .ptr .align 1 _Z25findBoundaryPixels_kernelPKiiPKhiP14WatershedPixelPiiii_param_2,
	.param .u32 _Z25findBoundaryPixels_kernelPKiiPKhiP14WatershedPixelPiiii_param_3,
	.param .u64 .ptr .align 1 _Z25findBoundaryPixels_kernelPKiiPKhiP14WatershedPixelPiiii_param_4,
	.param .u64 .ptr .align 1 _Z25findBoundaryPixels_kernelPKiiPKhiP14WatershedPixelPiiii_param_5,
	.param .u32 _Z25findBoundaryPixels_kernelPKiiPKhiP14WatershedPixelPiiii_param_6,
	.param .u32 _Z25findBoundaryPixels_kernelPKiiPKhiP14WatershedPixelPiiii_param_7,
	.param .u32 _Z25findBoundaryPixels_kernelPKiiPKhiP14WatershedPixelPiiii_param_8
)
{
	.reg .pred 	%p<22>;
	.reg .b16 	%rs<2>;
	.reg .b32 	%r<29>;
	.reg .b64 	%rd<31>;

	ld.param.u64 	%rd7, [_Z25findBoundaryPixels_kernelPKiiPKhiP14WatershedPixelPiiii_param_0];
	ld.param.u32 	%r7, [_Z25findBoundaryPixels_kernelPKiiPKhiP14WatershedPixelPiiii_param_1];
	ld.param.u64 	%rd4, [_Z25findBoundaryPixels_kernelPKiiPKhiP14WatershedPixelPiiii_param_2];
	ld.param.u32 	%r8, [_Z25findBoundaryPixels_kernelPKiiPKhiP14WatershedPixelPiiii_param_3];
	ld.param.u64 	%rd5, [_Z25findBoundaryPixels_kernelPKiiPKhiP14WatershedPixelPiiii_param_4];
	ld.param.u64 	%rd6, [_Z25findBoundaryPixels_kernelPKiiPKhiP14WatershedPixelPiiii_param_5];
	ld.param.u32 	%r9, [_Z25findBoundaryPixels_kernelPKiiPKhiP14WatershedPixelPiiii_param_6];
	ld.param.u32 	%r12, [_Z25findBoundaryPixels_kernelPKiiPKhiP14WatershedPixelPiiii_param_7];
	ld.param.u32 	%r11, [_Z25findBoundaryPixels_kernelPKiiPKhiP14WatershedPixelPiiii_param_8];
	cvta.to.global.u64 	%rd1, %rd7;
	mov.u32 	%r13, %ctaid.x;
	mov.u32 	%r14, %ntid.x;
	mov.u32 	%r15, %tid.x;
	mad.lo.s32 	%r1, %r13, %r14, %r15;
	mov.u32 	%r16, %ctaid.y;
	mov.u32 	%r17, %ntid.y;
	mov.u32 	%r18, %tid.y;
	mad.lo.s32 	%r19, %r16, %r17, %r18;
	setp.ge.s32 	%p1, %r1, %r9;
	setp.ge.s32 	%p2, %r19, %r12;
	or.pred  	%p3, %p1, %p2;
	@%p3 bra 	$L__BB2_12;
	mul.lo.s32 	%r3, %r7, %r19;
	cvt.s64.s32 	%rd8, %r3;
	add.s64 	%rd2, %rd1, %rd8;
	mul.lo.s32 	%r4, %r8, %r19;
	cvt.s64.s32 	%rd3, %r1;
	mul.wide.s32 	%rd9, %r1, 4;
	add.s64 	%rd10, %rd2, %rd9;
	ld.global.u32 	%r20, [%rd10];
	setp.ne.s32 	%p4, %r20, -2;
	@%p4 bra 	$L__BB2_12;
	setp.lt.s32 	%p5, %r1, 1;
	setp.gt.s32 	%p6, %r1, %r9;
	or.pred  	%p7, %p5, %p6;
	@%p7 bra 	$L__BB2_4;
	add.s32 	%r21, %r1, -1;
	mul.wide.u32 	%rd11, %r21, 4;
	add.s64 	%rd12, %rd2, %rd11;
	ld.global.u32 	%r22, [%rd12];
	setp.gt.s32 	%p8, %r22, 0;
	@%p8 bra 	$L__BB2_10;
$L__BB2_4:
	add.s32 	%r5, %r1, 1;
	setp.lt.s32 	%p9, %r1, -1;
	setp.ge.s32 	%p10, %r5, %r9;
	or.pred  	%p11, %p9, %p10;
	@%p11 bra 	$L__BB2_6;
	mul.wide.u32 	%rd13, %r5, 4;
	add.s64 	%rd14, %rd2, %rd13;
	ld.global.u32 	%r23, [%rd14];
	setp.gt.s32 	%p12, %r23, 0;
	@%p12 bra 	$L__BB2_10;
$L__BB2_6:
	setp.lt.s32 	%p13, %r1, 0;
	add.s32 	%r24, %r19, -1;
	setp.ge.u32 	%p14, %r24, %r12;
	or.pred  	%p15, %p13, %p14;
	@%p15 bra 	$L__BB2_8;
	sub.s32 	%r25, %r3, %r7;
	cvt.s64.s32 	%rd15, %r25;
	add.s64 	%rd16, %rd1, %rd15;
	mul.wide.u32 	%rd17, %r1, 4;
	add.s64 	%rd18, %rd16, %rd17;
	ld.global.u32 	%r26, [%rd18];
	setp.gt.s32 	%p16, %r26, 0;
	@%p16 bra 	$L__BB2_10;
$L__BB2_8:
	setp.lt.s32 	%p17, %r1, 0;
	add.s32 	%r27, %r19, 1;
	setp.ge.u32 	%p18, %r27, %r12;
	or.pred  	%p19, %p17, %p18;
	@%p19 bra 	$L__BB2_12;
	cvt.s64.s32 	%rd19, %r7;
	add.s64 	%rd20, %rd2, %rd19;
	mul.wide.u32 	%rd21, %r1, 4;
	add.s64 	%rd22, %rd20, %rd21;
	ld.global.u32 	%r28, [%rd22];
	setp.lt.s32 	%p20, %r28, 1;
	@%p20 bra 	$L__BB2_12;
$L__BB2_10:
	cvta.to.global.u64 	%rd23, %rd6;
	atom.global.add.u32 	%r6, [%rd23], 1;
	setp.ge.s32 	%p21, %r6, %r11;
	@%p21 bra 	$L__BB2_12;
	cvta.to.global.u64 	%rd24, %rd5;
	mul.wide.s32 	%rd25, %r6, 12;
	add.s64 	%rd26, %rd24, %rd25;
	st.global.u32 	[%rd26], %r1;
	st.global.u32 	[%rd26+4], %r19;
	cvt.s64.s32 	%rd27, %r4;
	add.s64 	%rd28, %rd27, %rd3;
	cvta.to.global.u64 	%rd29, %rd4;
	add.s64 	%rd30, %rd29, %rd28;
	ld.global.u8 	%rs1, [%rd30];
	st.global.u8 	[%rd26+8], %rs1;
$L__BB2_12:
	ret;

}
	// .globl	_Z29processWatershedPixels_kernelPK14WatershedPixeliPiiiiPS_S2_PKhi
.visible .entry _Z29processWatershedPixels_kernelPK14WatershedPixeliPiiiiPS_S2_PKhi(
	.param .u64 .ptr .align 1 _Z29processWatershedPixels_kernelPK14WatershedPixeliPiiiiPS_S2_PKhi_param_0,
	.param .u32 _Z29processWatershedPixels_kernelPK14WatershedPixeliPiiiiPS_S2_PKhi_param_1,
	.param .u64 .ptr .align 1 _Z29processWatershedPixels_kernelPK14WatershedPixeliPiiiiPS_S2_PKhi_param_2,
	.param .u32 _Z29processWatershedPixels_kernelPK14WatershedPixeliPiiiiPS_S2_PKhi_param_3,
	.param .u32 _Z29processWatershedPixels_kernelPK14WatershedPixeliPiiiiPS_S2_PKhi_param_4,
	.param .u32 _Z29processWatershedPixels_kernelPK14WatershedPixeliPiiiiPS_S2_PKhi_param_5,
	.param .u64 .ptr .align 1 _Z29processWatershedPixels_kernelPK14WatershedPixeliPiiiiPS_S2_PKhi_param_6,
	.param .u64 .ptr .align 1 _Z29processWatershedPixels_kernelPK14WatershedPixeliPiiiiPS_S2_PKhi_param_7,
	.param .u64 .ptr .align 1 _Z29processWatershedPixels_kernelPK14WatershedPixeliPiiiiPS_S2_PKhi_param_8,
	.param .u32 _Z29processWatershedPixels_kernelPK14WatershedPixeliPiiiiPS_S2_PKhi_param_9
)
{
	.reg .pred 	%p<51>;
	.reg .b16 	%rs<5>;
	.reg .b32 	%r<47>;
	.reg .b64 	%rd<54>;

	ld.param.u64 	%rd13, [_Z29processWatershedPixels_kernelPK14WatershedPixeliPiiiiPS_S2_PKhi_param_0];
	ld.param.u32 	%r25, [_Z29processWatershedPixels_kernelPK14WatershedPixeliPiiiiPS_S2_PKhi_param_1];
	ld.param.u64 	%rd14, [_Z29processWatershedPixels_kernelPK14WatershedPixeliPiiiiPS_S2_PKhi_param_2];
	ld.param.u32 	%r21, [_Z29processWatershedPixels_kernelPK14WatershedPixeliPiiiiPS_S2_PKhi_param_3];
	ld.param.u32 	%r22, [_Z29processWatershedPixels_kernelPK14WatershedPixeliPiiiiPS_S2_PKhi_param_4];
	ld.param.u32 	%r23, [_Z29processWatershedPixels_kernelPK14WatershedPixeliPiiiiPS_S2_PKhi_param_5];
	ld.param.u64 	%rd15, [_Z29processWatershedPixels_kernelPK14WatershedPixeliPiiiiPS_S2_PKhi_param_6];
	ld.param.u64 	%rd16, [_Z29processWatershedPixels_kernelPK14WatershedPixeliPiiiiPS_S2_PKhi_param_7];
	ld.param.u64 	%rd17, [_Z29processWatershedPixels_kernelPK14WatershedPixeliPiiiiPS_S2_PKhi_param_8];
	ld.param.u32 	%r24, [_Z29processWatershedPixels_kernelPK14WatershedPixeliPiiiiPS_S2_PKhi_param_9];
	cvta.to.global.u64 	%rd1, %rd17;
	cvta.to.global.u64 	%rd2, %rd15;
	cvta.to.global.u64 	%rd3, %rd16;
	cvta.to.global.u64 	%rd4, %rd14;
	mov.u32 	%r26, %ctaid.x;
	mov.u32 	%r27, %ntid.x;
	mov.u32 	%r28, %tid.x;
	mad.lo.s32 	%r1, %r26, %r27, %r28;
	setp.ge.s32 	%p7, %r1, %r25;
	@%p7 bra 	$L__BB3_33;
	cvta.to.global.u64 	%rd18, %rd13;
	mul.wide.s32 	%rd19, %r1, 12;
	add.s64 	%rd20, %rd18, %rd19;
	ld.global.u32 	%r2, [%rd20];
	ld.global.u32 	%r3, [%rd20+4];
	mul.lo.s32 	%r4, %r3, %r21;
	cvt.s64.s32 	%rd21, %r4;
	add.s64 	%rd5, %rd4, %rd21;
	mul.wide.s32 	%rd22, %r2, 4;
	add.s64 	%rd6, %rd5, %rd22;
	ld.global.u32 	%r29, [%rd6];
	setp.ne.s32 	%p8, %r29, -2;
	@%p8 bra 	$L__BB3_33;
	setp.gt.s32 	%p9, %r2, 0;
	setp.le.s32 	%p10, %r2, %r22;
	and.pred  	%p11, %p9, %p10;
	setp.gt.s32 	%p12, %r3, -1;
	setp.lt.s32 	%p13, %r3, %r23;
	and.pred  	%p1, %p12, %p13;
	and.pred  	%p2, %p11, %p1;
	add.s32 	%r5, %r2, -1;
	mul.wide.u32 	%rd23, %r5, 4;
	add.s64 	%rd7, %rd5, %rd23;
	mov.b32 	%r43, 0;
	not.pred 	%p14, %p2;
	@%p14 bra 	$L__BB3_4;
	ld.global.u32 	%r31, [%rd7];
	max.s32 	%r43, %r31, 0;
$L__BB3_4:
	add.s32 	%r8, %r2, 1;
	setp.gt.s32 	%p15, %r2, -2;
	setp.lt.s32 	%p16, %r8, %r22;
	and.pred  	%p17, %p15, %p16;
	and.pred  	%p3, %p17, %p1;
	cvt.u64.u32 	%rd8, %r8;
	mul.wide.u32 	%rd24, %r8, 4;
	add.s64 	%rd9, %rd5, %rd24;
	not.pred 	%p18, %p3;
	mov.u32 	%r44, %r43;
	@%p18 bra 	$L__BB3_8;
	ld.global.u32 	%r9, [%rd9];
	setp.lt.s32 	%p19, %r9, 1;
	mov.u32 	%r44, %r43;
	@%p19 bra 	$L__BB3_8;
	setp.eq.s32 	%p20, %r43, 0;
	mov.u32 	%r44, %r9;
	@%p20 bra 	$L__BB3_8;
	setp.ne.s32 	%p21, %r43, %r9;
	mov.u32 	%r44, %r43;
	@%p21 bra 	$L__BB3_34;
$L__BB3_8:
	ld.param.u64 	%rd53, [_Z29processWatershedPixels_kernelPK14WatershedPixeliPiiiiPS_S2_PKhi_param_2];
	setp.gt.s32 	%p22, %r2, -1;
	setp.lt.s32 	%p23, %r2, %r22;
	and.pred  	%p4, %p22, %p23;
	setp.gt.s32 	%p24, %r3, 0;
	setp.le.s32 	%p25, %r3, %r23;
	and.pred  	%p26, %p24, %p25;
	and.pred  	%p5, %p4, %p26;
	sub.s32 	%r32, %r4, %r21;
	cvt.s64.s32 	%rd25, %r32;
	cvta.to.global.u64 	%rd26, %rd53;
	add.s64 	%rd27, %rd26, %rd25;
	mul.wide.u32 	%rd28, %r2, 4;
	add.s64 	%rd10, %rd27, %rd28;
	not.pred 	%p27, %p5;
	mov.u32 	%r45, %r44;
	@%p27 bra 	$L__BB3_12;
	ld.global.u32 	%r11, [%rd10];
	setp.lt.s32 	%p28, %r11, 1;
	mov.u32 	%r45, %r44;
	@%p28 bra 	$L__BB3_12;
	setp.eq.s32 	%p29, %r44, 0;
	mov.u32 	%r45, %r11;
	@%p29 bra 	$L__BB3_12;
	setp.ne.s32 	%p30, %r44, %r11;
	mov.u32 	%r45, %r44;
	@%p30 bra 	$L__BB3_34;
$L__BB3_12:
	add.s32 	%r13, %r3, 1;
	setp.gt.s32 	%p31, %r3, -2;
	setp.lt.s32 	%p32, %r13, %r23;
	and.pred  	%p33, %p31, %p32;
	and.pred  	%p6, %p4, %p33;
	cvt.s64.s32 	%rd29, %r21;
	add.s64 	%rd30, %rd5, %rd29;
	mul.wide.u32 	%rd31, %r2, 4;
	add.s64 	%rd11, %rd30, %rd31;
	not.pred 	%p34, %p6;
	mov.u32 	%r46, %r45;
	@%p34 bra 	$L__BB3_16;
	ld.global.u32 	%r14, [%rd11];
	setp.lt.s32 	%p35, %r14, 1;
	mov.u32 	%r46, %r45;
	@%p35 bra 	$L__BB3_16;
	setp.eq.s32 	%p36, %r45, 0;
	mov.u32 	%r46, %r14;
	@%p36 bra 	$L__BB3_16;
	setp.ne.s32 	%p37, %r45, %r14;
	mov.u32 	%r46, %r45;
	@%p37 bra 	$L__BB3_34;
$L__BB3_16:
	setp.eq.s32 	%p38, %r46, 0;
	@%p38 bra 	$L__BB3_33;
	st.global.u32 	[%rd6], %r46;
	mul.lo.s32 	%r16, %r23, %r22;
	@%p14 bra 	$L__BB3_21;
	ld.global.u32 	%r34, [%rd7];
	setp.ne.s32 	%p40, %r34, -2;
	@%p40 bra 	$L__BB3_21;
	atom.global.add.u32 	%r17, [%rd3], 1;
	setp.ge.s32 	%p41, %r17, %r16;
	@%p41 bra 	$L__BB3_21;
	mul.lo.s32 	%r35, %r3, %r24;
	cvt.s64.s32 	%rd32, %r35;
	mul.wide.s32 	%rd33, %r17, 12;
	add.s64 	%rd34, %rd2, %rd33;
	st.global.u32 	[%rd34], %r5;
	st.global.u32 	[%rd34+4], %r3;
	cvt.u64.u32 	%rd35, %r5;
	add.s64 	%rd36, %rd32, %rd35;
	add.s64 	%rd37, %rd1, %rd36;
	ld.global.u8 	%rs1, [%rd37];
	st.global.u8 	[%rd34+8], %rs1;
$L__BB3_21:
	@%p18 bra 	$L__BB3_25;
	ld.global.u32 	%r36, [%rd9];
	setp.ne.s32 	%p43, %r36, -2;
	@%p43 bra 	$L__BB3_25;
	atom.global.add.u32 	%r18, [%rd3], 1;
	setp.ge.s32 	%p44, %r18, %r16;
	@%p44 bra 	$L__BB3_25;
	mul.lo.s32 	%r37, %r3, %r24;
	cvt.s64.s32 	%rd38, %r37;
	mul.wide.s32 	%rd39, %r18, 12;
	add.s64 	%rd40, %rd2, %rd39;
	st.global.u32 	[%rd40], %r8;
	st.global.u32 	[%rd40+4], %r3;
	add.s64 	%rd41, %rd38, %rd8;
	add.s64 	%rd42, %rd1, %rd41;
	ld.global.u8 	%rs2, [%rd42];
	st.global.u8 	[%rd40+8], %rs2;
$L__BB3_25:
	cvt.u64.u32 	%rd12, %r2;
	@%p27 bra 	$L__BB3_29;
	ld.global.u32 	%r38, [%rd10];
	setp.ne.s32 	%p46, %r38, -2;
	@%p46 bra 	$L__BB3_29;
	atom.global.add.u32 	%r19, [%rd3], 1;
	setp.ge.s32 	%p47, %r19, %r16;
	@%p47 bra 	$L__BB3_29;
	add.s32 	%r39, %r3, -1;
	mul.lo.s32 	%r40, %r39, %r24;
	cvt.s64.s32 	%rd43, %r40;
	mul.wide.s32 	%rd44, %r19, 12;
	add.s64 	%rd45, %rd2, %rd44;
	st.global.u32 	[%rd45], %r2;
	st.global.u32 	[%rd45+4], %r39;
	add.s64 	%rd46, %rd43, %rd12;
	add.s64 	%rd47, %rd1, %rd46;
	ld.global.u8 	%rs3, [%rd47];
	st.global.u8 	[%rd45+8], %rs3;
$L__BB3_29:
	@%p34 bra 	$L__BB3_33;
	ld.global.u32 	%r41, [%rd11];
	setp.ne.s32 	%p49, %r41, -2;
	@%p49 bra 	$L__BB3_33;
	atom.global.add.u32 	%r20, [%rd3], 1;
	setp.ge.s32 	%p50, %r20, %r16;
	@%p50 bra 	$L__BB3_33;
	mul.lo.s32 	%r42, %r13, %r24;
	cvt.s64.s32 	%rd48, %r42;
	mul.wide.s32 	%rd49, %r20, 12;
	add.s64 	%rd50, %rd2, %rd49;
	st.global.u32 	[%rd50], %r2;
	st.global.u32 	[%rd50+4], %r13;
	add.s64 	%rd51, %rd48, %rd12;
	add.s64 	%rd52, %rd1, %rd51;
	ld.global.u8 	%rs4, [%rd52];
	st.global.u8 	[%rd50+8], %rs4;
$L__BB3_33:
	ret;
$L__BB3_34:
	mov.b32 	%r33, -1;
	st.global.u32 	[%rd6], %r33;
	bra.uni 	$L__BB3_33;

}
	// .globl	_ZN3cub18CUB_300001_SM_10006detail11EmptyKernelIvEEvv
.visible .entry _ZN3cub18CUB_300001_SM_10006detail11EmptyKernelIvEEvv()
{


	ret;

}


// ===== COMPILED SASS (sm_100) =====

	.target	sm_100

	.elftype	@"ET_EXEC"


//--------------------- .note.nv.tkinfo           --------------------------
	.section	.note.nv.tkinfo,"",@"SHT_NOTE"
	.sectionflags	@"SHF_NOTE_NV_TKINFO"
	.tkinfo
        /*0018*/ 	.word	0x00000002
        /*0030*/ 	.string	""
        /*0030*/ 	.string	"ptxas"
        /*0030*/ 	.string	"Cuda compilation tools, release 13.0, V13.0.88"
        /*0030*/ 	.string	"Build cuda_13.0.r13.0/compiler.36424714_0"
        /*0030*/ 	.string	"-arch sm_100 -m 64 "



//--------------------- .note.nv.cuinfo           --------------------------
	.section	.note.nv.cuinfo,"",@"SHT_NOTE"
	.sectionflags	@"SHF_NOTE_NV_CUINFO"
        /*0018*/ 	.short	0x0002
        /*001a*/ 	.short	0x0064
        /*001c*/ 	.short	0x0082
	.zero		2


//--------------------- .nv.info                  --------------------------
	.section	.nv.info,"",@"SHT_CUDA_INFO"
	.align	4


	//----- nvinfo : EIATTR_REGCOUNT
	.align		4
        /*0000*/ 	.byte	0x04, 0x2f
        /*0002*/ 	.short	(.L_46 - .L_45)
	.align		4
.L_45:
        /*0004*/ 	.word	index@(_Z22computeGradient_kernelPKhiPhiiih)
        /*0008*/ 	.word	0x00000016


	//----- nvinfo : EIATTR_FRAME_SIZE
	.align		4
.L_46:
        /*000c*/ 	.byte	0x04, 0x11
        /*000e*/ 	.short	(.L_48 - .L_47)
	.align		4
.L_47:
        /*0010*/ 	.word	index@($__internal_0_$__cuda_sm20_sqrt_rn_f32_slowpath)
        /*0014*/ 	.word	0x00000000


	//----- nvinfo : EIATTR_FRAME_SIZE
	.align		4
.L_48:
        /*0018*/ 	.byte	0x04, 0x11
        /*001a*/ 	.short	(.L_50 - .L_49)
	.align		4
.L_49:
        /*001c*/ 	.word	index@(_Z22computeGradient_kernelPKhiPhiiih)
        /*0020*/ 	.word	0x00000000


	//----- nvinfo : EIATTR_REGCOUNT
	.align		4
.L_50:
        /*0024*/ 	.byte	0x04, 0x2f
        /*0026*/ 	.short	(.L_52 - .L_51)
	.align		4
.L_51:
        /*0028*/ 	.word	index@(_Z24initializeMarkers_kernelPiiii)
        /*002c*/ 	.word	0x00000008


	//----- nvinfo : EIATTR_FRAME_SIZE
	.align		4
.L_52:
        /*0030*/ 	.byte	0x04, 0x11
        /*0032*/ 	.short	(.L_54 - .L_53)
	.align		4
.L_53:
        /*0034*/ 	.word	index@(_Z24initializeMarkers_kernelPiiii)
        /*0038*/ 	.word	0x00000000


	//----- nvinfo : EIATTR_REGCOUNT
	.align		4
.L_54:
        /*003c*/ 	.byte	0x04, 0x2f
        /*003e*/ 	.short	(.L_56 - .L_55)
	.align		4
.L_55:
        /*0040*/ 	.word	index@(_Z25findBoundaryPixels_kernelPKiiPKhiP14WatershedPixelPiiii)
        /*0044*/ 	.word	0x0000000e


	//----- nvinfo : EIATTR_FRAME_SIZE
	.align		4
.L_56:
        /*0048*/ 	.byte	0x04, 0x11
        /*004a*/ 	.short	(.L_58 - .L_57)
	.align		4
.L_57:
        /*004c*/ 	.word	index@(_Z25findBoundaryPixels_kernelPKiiPKhiP14WatershedPixelPiiii)
        /*0050*/ 	.word	0x00000000


	//----- nvinfo : EIATTR_REGCOUNT
	.align		4
.L_58:
        /*0054*/ 	.byte	0x04, 0x2f
        /*0056*/ 	.short	(.L_60 - .L_59)
	.align		4
.L_59:
        /*0058*/ 	.word	index@(_Z29processWatershedPixels_kernelPK14WatershedPixeliPiiiiPS_S2_PKhi)
        /*005c*/ 	.word	0x00000018


	//----- nvinfo : EIATTR_FRAME_SIZE
	.align		4
.L_60:
        /*0060*/ 	.byte	0x04, 0x11
        /*0062*/ 	.short	(.L_62 - .L_61)
	.align		4
.L_61:
        /*0064*/ 	.word	index@(_Z29processWatershedPixels_kernelPK14WatershedPixeliPiiiiPS_S2_PKhi)
        /*0068*/ 	.word	0x00000000


	//----- nvinfo : EIATTR_REGCOUNT
	.align		4
.L_62:
        /*006c*/ 	.byte	0x04, 0x2f
        /*006e*/ 	.short	(.L_64 - .L_63)
	.align		4
.L_63:
        /*0070*/ 	.word	index@(_ZN3cub18CUB_300001_SM_10006detail11EmptyKernelIvEEvv)
        /*0074*/ 	.word	0x00000004


	//----- nvinfo : EIATTR_FRAME_SIZE
	.align		4
.L_64:
        /*0078*/ 	.byte	0x04, 0x11
        /*007a*/ 	.short	(.L_66 - .L_65)
	.align		4
.L_65:
        /*007c*/ 	.word	index@(_ZN3cub18CUB_300001_SM_10006detail11EmptyKernelIvEEvv)
        /*0080*/ 	.word	0x00000000


	//----- nvinfo : EIATTR_MIN_STACK_SIZE
	.align		4
.L_66:
        /*0084*/ 	.byte	0x04, 0x12
        /*0086*/ 	.short	(.L_68 - .L_67)
	.align		4
.L_67:
        /*0088*/ 	.word	index@(_ZN3cub18CUB_300001_SM_10006detail11EmptyKernelIvEEvv)
        /*008c*/ 	.word	0x00000000


	//----- nvinfo : EIATTR_MIN_STACK_SIZE
	.align		4
.L_68:
        /*0090*/ 	.byte	0x04, 0x12
        /*0092*/ 	.short	(.L_70 - .L_69)
	.align		4
.L_69:
        /*0094*/ 	.word	index@(_Z29processWatershedPixels_kernelPK14WatershedPixeliPiiiiPS_S2_PKhi)
        /*0098*/ 	.word	0x00000000


	//----- nvinfo : EIATTR_MIN_STACK_SIZE
	.align		4
.L_70:
        /*009c*/ 	.byte	0x04, 0x12
        /*009e*/ 	.short	(.L_72 - .L_71)
	.align		4
.L_71:
        /*00a0*/ 	.word	index@(_Z25findBoundaryPixels_kernelPKiiPKhiP14WatershedPixelPiiii)
        /*00a4*/ 	.word	0x00000000


	//----- nvinfo : EIATTR_MIN_STACK_SIZE
	.align		4
.L_72:
        /*00a8*/ 	.byte	0x04, 0x12
        /*00aa*/ 	.short	(.L_74 - .L_73)
	.align		4
.L_73:
        /*00ac*/ 	.word	index@(_Z24initializeMarkers_kernelPiiii)
        /*00b0*/ 	.word	0x00000000


	//----- nvinfo : EIATTR_MIN_STACK_SIZE
	.align		4
.L_74:
        /*00b4*/ 	.byte	0x04, 0x12
        /*00b6*/ 	.short	(.L_76 - .L_75)
	.align		4
.L_75:
        /*00b8*/ 	.word	index@(_Z22computeGradient_kernelPKhiPhiiih)
        /*00bc*/ 	.word	0x00000000
.L_76:


//--------------------- .nv.compat                --------------------------
	.section	.nv.compat,"",@"SHT_CUDA_COMPAT_INFO"
	.align	4
        /*0000*/ 	.byte	0x02, 0x09, 0x00, 0x00, 0x02, 0x02, 0x01, 0x00, 0x02, 0x05, 0x05, 0x00, 0x03, 0x07, 0x01, 0x01
        /*0010*/ 	.byte	0x02, 0x03, 0x00, 0x00, 0x02, 0x06, 0x01, 0x00, 0x04, 0x0b, 0x08, 0x00, 0x01, 0x00, 0x00, 0x00
        /*0020*/ 	.byte	0x00, 0x00, 0x00, 0x00


//--------------------- .nv.info._ZN3cub18CUB_300001_SM_10006detail11EmptyKernelIvEEvv --------------------------
	.section	.nv.info._ZN3cub18CUB_300001_SM_10006detail11EmptyKernelIvEEvv,"",@"SHT_CUDA_INFO"
	.sectionflags	@""
	.align	4


	//----- nvinfo : EIATTR_CUDA_API_VERSION
	.align		4
        /*0000*/ 	.byte	0x04, 0x37
        /*0002*/ 	.short	(.L_78 - .L_77)
.L_77:
        /*0004*/ 	.word	0x00000082


	//----- nvinfo : EIATTR_SPARSE_MMA_MASK
	.align		4
.L_78:
        /*0008*/ 	.byte	0x03, 0x50
        /*000a*/ 	.short	0x0000


	//----- nvinfo : EIATTR_MAXREG_COUNT
	.align		4
        /*000c*/ 	.byte	0x03, 0x1b
        /*000e*/ 	.short	0x00ff


	//----- nvinfo : EIATTR_MERCURY_ISA_VERSION
	.align		4
        /*0010*/ 	.byte	0x03, 0x5f
        /*0012*/ 	.short	0x0101


	//----- nvinfo : EIATTR_VRC_CTA_INIT_COUNT
	.align		4
        /*0014*/ 	.byte	0x02, 0x4a
	.zero		1
	.zero		1


	//----- nvinfo : EIATTR_EXIT_INSTR_OFFSETS
	.align		4
        /*0018*/ 	.byte	0x04, 0x1c
        /*001a*/ 	.short	(.L_80 - .L_79)


	//   ....[0]....
.L_79:
        /*001c*/ 	.word	0x00000010


	//----- nvinfo : EIATTR_SW_WAR
	.align		4
.L_80:
        /*0020*/ 	.byte	0x04, 0x36
        /*0022*/ 	.short	(.L_82 - .L_81)
.L_81:
        /*0024*/ 	.word	0x00000008
.L_82:


//--------------------- .nv.info._Z29processWatershedPixels_kernelPK14WatershedPixeliPiiiiPS_S2_PKhi --------------------------
	.section	.nv.info._Z29processWatershedPixels_kernelPK14WatershedPixeliPiiiiPS_S2_PKhi,"",@"SHT_CUDA_INFO"
	.sectionflags	@""
	.align	4


	//----- nvinfo : EIATTR_CUDA_API_VERSION
	.align		4
        /*0000*/ 	.byte	0x04, 0x37
        /*0002*/ 	.short	(.L_84 - .L_83)
.L_83:
        /*0004*/ 	.word	0x00000082


	//----- nvinfo : EIATTR_KPARAM_INFO
	.align		4
.L_84:
        /*0008*/ 	.byte	0x04, 0x17
        /*000a*/ 	.short	(.L_86 - .L_85)
.L_85:
        /*000c*/ 	.word	0x00000000
        /*0010*/ 	.short	0x0009
        /*0012*/ 	.short	0x0040
        /*0014*/ 	.byte	0x00, 0xf0, 0x11, 0x00


	//----- nvinfo : EIATTR_KPARAM_INFO
	.align		4
.L_86:
        /*0018*/ 	.byte	0x04, 0x17
        /*001a*/ 	.short	(.L_88 - .L_87)
.L_87:
        /*001c*/ 	.word	0x00000000
        /*0020*/ 	.short	0x0008
        /*0022*/ 	.short	0x0038
        /*0024*/ 	.byte	0x00, 0xf5, 0x21, 0x00


	//----- nvinfo : EIATTR_KPARAM_INFO
	.align		4
.L_88:
        /*0028*/ 	.byte	0x04, 0x17
        /*002a*/ 	.short	(.L_90 - .L_89)
.L_89:
        /*002c*/ 	.word	0x00000000
        /*0030*/ 	.short	0x0007
        /*0032*/ 	.short	0x0030
        /*0034*/ 	.byte	0x00, 0xf5, 0x21, 0x00


	//----- nvinfo : EIATTR_KPARAM_INFO
	.align		4
.L_90:
        /*0038*/ 	.byte	0x04, 0x17
        /*003a*/ 	.short	(.L_92 - .L_91)
.L_91:
        /*003c*/ 	.word	0x00000000
        /*0040*/ 	.short	0x0006
        /*0042*/ 	.short	0x0028
        /*0044*/ 	.byte	0x00, 0xf5, 0x21, 0x00


	//----- nvinfo : EIATTR_KPARAM_INFO
	.align		4
.L_92:
        /*0048*/ 	.byte	0x04, 0x17
        /*004a*/ 	.short	(.L_94 - .L_93)
.L_93:
        /*004c*/ 	.word	0x00000000
        /*0050*/ 	.short	0x0005
        /*0052*/ 	.short	0x0020
        /*0054*/ 	.byte	0x00, 0xf0, 0x11, 0x00


	//----- nvinfo : EIATTR_KPARAM_INFO
	.align		4
.L_94:
        /*0058*/ 	.byte	0x04, 0x17
        /*005a*/ 	.short	(.L_96 - .L_95)
.L_95:
        /*005c*/ 	.word	0x00000000
        /*0060*/ 	.short	0x0004
        /*0062*/ 	.short	0x001c
        /*0064*/ 	.byte	0x00, 0xf0, 0x11, 0x00


	//----- nvinfo : EIATTR_KPARAM_INFO
	.align		4
.L_96:
        /*0068*/ 	.byte	0x04, 0x17
        /*006a*/ 	.short	(.L_98 - .L_97)
.L_97:
        /*006c*/ 	.word	0x00000000
        /*0070*/ 	.short	0x0003
        /*0072*/ 	.short	0x0018
        /*0074*/ 	.byte	0x00, 0xf0, 0x11, 0x00


	//----- nvinfo : EIATTR_KPARAM_INFO
	.align		4
.L_98:
        /*0078*/ 	.byte	0x04, 0x17
        /*007a*/ 	.short	(.L_100 - .L_99)
.L_99:
        /*007c*/ 	.word	0x00000000
        /*0080*/ 	.short	0x0002
        /*0082*/ 	.short	0x0010
        /*0084*/ 	.byte	0x00, 0xf5, 0x21, 0x00


	//----- nvinfo : EIATTR_KPARAM_INFO
	.align		4
.L_100:
        /*0088*/ 	.byte	0x04, 0x17
        /*008a*/ 	.short	(.L_102 - .L_101)
.L_101:
        /*008c*/ 	.word	0x00000000
        /*0090*/ 	.short	0x0001
        /*0092*/ 	.short	0x0008
        /*0094*/ 	.byte	0x00, 0xf0, 0x11, 0x00


	//----- nvinfo : EIATTR_KPARAM_INFO
	.align		4
.L_102:
        /*0098*/ 	.byte	0x04, 0x17
        /*009a*/ 	.short	(.L_104 - .L_103)
.L_103:
        /*009c*/ 	.word	0x00000000
        /*00a0*/ 	.short	0x0000
        /*00a2*/ 	.short	0x0000
        /*00a4*/ 	.byte	0x00, 0xf5, 0x21, 0x00


	//----- nvinfo : EIATTR_SPARSE_MMA_MASK
	.align		4
.L_104:
        /*00a8*/ 	.byte	0x03, 0x50
        /*00aa*/ 	.short	0x0000


	//----- nvinfo : EIATTR_MAXREG_COUNT
	.align		4
        /*00ac*/ 	.byte	0x03, 0x1b
        /*00ae*/ 	.short	0x00ff


	//----- nvinfo : EIATTR_MERCURY_ISA_VERSION
	.align		4
        /*00b0*/ 	.byte	0x03, 0x5f
        /*00b2*/ 	.short	0x0101


	//----- nvinfo : EIATTR_INT_WARP_WIDE_INSTR_OFFSETS
	.align		4
        /*00b4*/ 	.byte	0x04, 0x31
        /*00b6*/ 	.short	(.L_106 - .L_105)


	//   ....[0]....
.L_105:
        /*00b8*/ 	.word	0x00000680


	//   ....[1]....
        /*00bc*/ 	.word	0x00000710


	//   ....[2]....
        /*00c0*/ 	.word	0x00000880


	//   ....[3]....
        /*00c4*/ 	.word	0x00000910


	//   ....[4]....
        /*00c8*/ 	.word	0x00000a80


	//   ....[5]....
        /*00cc*/ 	.word	0x00000b10


	//   ....[6]....
        /*00d0*/ 	.word	0x00000c80


	//   ....[7]....
        /*00d4*/ 	.word	0x00000d10


	//----- nvinfo : EIATTR_VRC_CTA_INIT_COUNT
	.align		4
.L_106:
        /*00d8*/ 	.byte	0x02, 0x4a
	.zero		1
	.zero		1


	//----- nvinfo : EIATTR_EXIT_INSTR_OFFSETS
	.align		4
        /*00dc*/ 	.byte	0x04, 0x1c
        /*00de*/ 	.short	(.L_108 - .L_107)


	//   ....[0]....
.L_107:
        /*00e0*/ 	.word	0x00000070


	//   ....[1]....
        /*00e4*/ 	.word	0x00000150


	//   ....[2]....
        /*00e8*/ 	.word	0x000005f0


	//   ....[3]....
        /*00ec*/ 	.word	0x00000c30


	//   ....[4]....
        /*00f0*/ 	.word	0x00000c60


	//   ....[5]....
        /*00f4*/ 	.word	0x00000d40


	//   ....[6]....
        /*00f8*/ 	.word	0x00000e10


	//   ....[7]....
        /*00fc*/ 	.word	0x00000e40


	//----- nvinfo : EIATTR_CRS_STACK_SIZE
	.align		4
.L_108:
        /*0100*/ 	.byte	0x04, 0x1e
        /*0102*/ 	.short	(.L_110 - .L_109)
.L_109:
        /*0104*/ 	.word	0x00000000


	//----- nvinfo : EIATTR_CBANK_PARAM_SIZE
	.align		4
.L_110:
        /*0108*/ 	.byte	0x03, 0x19
        /*010a*/ 	.short	0x0044


	//----- nvinfo : EIATTR_PARAM_CBANK
	.align		4
        /*010c*/ 	.byte	0x04, 0x0a
        /*010e*/ 	.short	(.L_112 - .L_111)
	.align		4
.L_111:
        /*0110*/ 	.word	index@(.nv.constant0._Z29processWatershedPixels_kernelPK14WatershedPixeliPiiiiPS_S2_PKhi)
        /*0114*/ 	.short	0x0380
        /*0116*/ 	.short	0x0044


	//----- nvinfo : EIATTR_SW_WAR
	.align		4
.L_112:
        /*0118*/ 	.byte	0x04, 0x36
        /*011a*/ 	.short	(.L_114 - .L_113)
.L_113:
        /*011c*/ 	.word	0x00000008
.L_114:


//--------------------- .nv.info._Z25findBoundaryPixels_kernelPKiiPKhiP14WatershedPixelPiiii --------------------------
	.section	.nv.info._Z25findBoundaryPixels_kernelPKiiPKhiP14WatershedPixelPiiii,"",@"SHT_CUDA_INFO"
	.sectionflags	@""
	.align	4


	//----- nvinfo : EIATTR_CUDA_API_VERSION
	.align		4
        /*0000*/ 	.byte	0x04, 0x37
        /*0002*/ 	.short	(.L_116 - .L_115)
.L_115:
        /*0004*/ 	.word	0x00000082


	//----- nvinfo : EIATTR_KPARAM_INFO
	.align		4
.L_116:
        /*0008*/ 	.byte	0x04, 0x17
        /*000a*/ 	.short	(.L_118 - .L_117)
.L_117:
        /*000c*/ 	.word	0x00000000
        /*0010*/ 	.short	0x0008
        /*0012*/ 	.short	0x0038
        /*0014*/ 	.byte	0x00, 0xf0, 0x11, 0x00


	//----- nvinfo : EIATTR_KPARAM_INFO
	.align		4
.L_118:
        /*0018*/ 	.byte	0x04, 0x17
        /*001a*/ 	.short	(.L_120 - .L_119)
.L_119:
        /*001c*/ 	.word	0x00000000
        /*0020*/ 	.short	0x0007
        /*0022*/ 	.short	0x0034
        /*0024*/ 	.byte	0x00, 0xf0, 0x11, 0x00


	//----- nvinfo : EIATTR_KPARAM_INFO
	.align		4
.L_120:
        /*0028*/ 	.byte	0x04, 0x17
        /*002a*/ 	.short	(.L_122 - .L_121)
.L_121:
        /*002c*/ 	.word	0x00000000
        /*0030*/ 	.short	0x0006
        /*0032*/ 	.short	0x0030
        /*0034*/ 	.byte	0x00, 0xf0, 0x11, 0x00


	//----- nvinfo : EIATTR_KPARAM_INFO
	.align		4
.L_122:
        /*0038*/ 	.byte	0x04, 0x17
        /*003a*/ 	.short	(.L_124 - .L_123)
.L_123:
        /*003c*/ 	.word	0x00000000
        /*0040*/ 	.short	0x0005
        /*0042*/ 	.short	0x0028
        /*0044*/ 	.byte	0x00, 0xf5, 0x21, 0x00


	//----- nvinfo : EIATTR_KPARAM_INFO
	.align		4
.L_124:
        /*0048*/ 	.byte	0x04, 0x17
        /*004a*/ 	.short	(.L_126 - .L_125)
.L_125:
        /*004c*/ 	.word	0x00000000
        /*0050*/ 	.short	0x0004
        /*0052*/ 	.short	0x0020
        /*0054*/ 	.byte	0x00, 0xf5, 0x21, 0x00


	//----- nvinfo : EIATTR_KPARAM_INFO
	.align		4
.L_126:
        /*0058*/ 	.byte	0x04, 0x17
        /*005a*/ 	.short	(.L_128 - .L_127)
.L_127:
        /*005c*/ 	.word	0x00000000
        /*0060*/ 	.short	0x0003
        /*0062*/ 	.short	0x0018
        /*0064*/ 	.byte	0x00, 0xf0, 0x11, 0x00


	//----- nvinfo : EIATTR_KPARAM_INFO
	.align		4
.L_128:
        /*0068*/ 	.byte	0x04, 0x17
        /*006a*/ 	.short	(.L_130 - .L_129)
.L_129:
        /*006c*/ 	.word	0x00000000
        /*0070*/ 	.short	0x0002
        /*0072*/ 	.short	0x0010
        /*0074*/ 	.byte	0x00, 0xf5, 0x21, 0x00


	//----- nvinfo : EIATTR_KPARAM_INFO
	.align		4
.L_130:
        /*0078*/ 	.byte	0x04, 0x17
        /*007a*/ 	.short	(.L_132 - .L_131)
.L_131:
        /*007c*/ 	.word	0x00000000
        /*0080*/ 	.short	0x0001
        /*0082*/ 	.short	0x0008
        /*0084*/ 	.byte	0x00, 0xf0, 0x11, 0x00


	//----- nvinfo : EIATTR_KPARAM_INFO
	.align		4
.L_132:
        /*0088*/ 	.byte	0x04, 0x17
        /*008a*/ 	.short	(.L_134 - .L_133)
.L_133:
        /*008c*/ 	.word	0x00000000
        /*0090*/ 	.short	0x0000
        /*0092*/ 	.short	0x0000
        /*0094*/ 	.byte	0x00, 0xf5, 0x21, 0x00


	//----- nvinfo : EIATTR_SPARSE_MMA_MASK
	.align		4
.L_134:
        /*0098*/ 	.byte	0x03, 0x50
        /*009a*/ 	.short	0x0000


	//----- nvinfo : EIATTR_MAXREG_COUNT
	.align		4
        /*009c*/ 	.byte	0x03, 0x1b
        /*009e*/ 	.short	0x00ff


	//----- nvinfo : EIATTR_MERCURY_ISA_VERSION
	.align		4
        /*00a0*/ 	.byte	0x03, 0x5f
        /*00a2*/ 	.short	0x0101


	//----- nvinfo : EIATTR_INT_WARP_WIDE_INSTR_OFFSETS
	.align		4
        /*00a4*/ 	.byte	0x04, 0x31
        /*00a6*/ 	.short	(.L_136 - .L_135)


	//   ....[0]....
.L_135:
        /*00a8*/ 	.word	0x000004c0


	//   ....[1]....
        /*00ac*/ 	.word	0x00000560


	//----- nvinfo : EIATTR_VRC_CTA_INIT_COUNT
	.align		4
.L_136:
        /*00b0*/ 	.byte	0x02, 0x4a
	.zero		1
	.zero		1


	//----- nvinfo : EIATTR_EXIT_INSTR_OFFSETS
	.align		4
        /*00b4*/ 	.byte	0x04, 0x1c
        /*00b6*/ 	.short	(.L_138 - .L_137)


	//   ....[0]....
.L_137:
        /*00b8*/ 	.word	0x000000c0


	//   ....[1]....
        /*00bc*/ 	.word	0x00000160


	//   ....[2]....
        /*00c0*/ 	.word	0x00000420


	//   ....[3]....
        /*00c4*/ 	.word	0x00000480


	//   ....[4]....
        /*00c8*/ 	.word	0x00000590


	//   ....[5]....
        /*00cc*/ 	.word	0x00000640


	//----- nvinfo : EIATTR_CRS_STACK_SIZE
	.align		4
.L_138:
        /*00d0*/ 	.byte	0x04, 0x1e
        /*00d2*/ 	.short	(.L_140 - .L_139)
.L_139:
        /*00d4*/ 	.word	0x00000000


	//----- nvinfo : EIATTR_CBANK_PARAM_SIZE
	.align		4
.L_140:
        /*00d8*/ 	.byte	0x03, 0x19
        /*00da*/ 	.short	0x003c


	//----- nvinfo : EIATTR_PARAM_CBANK
	.align		4
        /*00dc*/ 	.byte	0x04, 0x0a
        /*00de*/ 	.short	(.L_142 - .L_141)
	.align		4
.L_141:
        /*00e0*/ 	.word	index@(.nv.constant0._Z25findBoundaryPixels_kernelPKiiPKhiP14WatershedPixelPiiii)
        /*00e4*/ 	.short	0x0380
        /*00e6*/ 	.short	0x003c


	//----- nvinfo : EIATTR_SW_WAR
	.align		4
.L_142:
        /*00e8*/ 	.byte	0x04, 0x36
        /*00ea*/ 	.short	(.L_144 - .L_143)
.L_143:
        /*00ec*/ 	.word	0x00000008
.L_144:


//--------------------- .nv.info._Z24initializeMarkers_kernelPiiii --------------------------
	.section	.nv.info._Z24initializeMarkers_kernelPiiii,"",@"SHT_CUDA_INFO"
	.sectionflags	@""
	.align	4


	//----- nvinfo : EIATTR_CUDA_API_VERSION
	.align		4
        /*0000*/ 	.byte	0x04, 0x37
        /*0002*/ 	.short	(.L_146 - .L_145)
.L_145:
        /*0004*/ 	.word	0x00000082


	//----- nvinfo : EIATTR_KPARAM_INFO
	.align		4
.L_146:
        /*0008*/ 	.byte	0x04, 0x17
        /*000a*/ 	.short	(.L_148 - .L_147)
.L_147:
        /*000c*/ 	.word	0x00000000
        /*0010*/ 	.short	0x0003
        /*0012*/ 	.short	0x0010
        /*0014*/ 	.byte	0x00, 0xf0, 0x11, 0x00


	//----- nvinfo : EIATTR_KPARAM_INFO
	.align		4
.L_148:
        /*0018*/ 	.byte	0x04, 0x17
        /*001a*/ 	.short	(.L_150 - .L_149)
.L_149:
        /*001c*/ 	.word	0x00000000
        /*0020*/ 	.short	0x0002
        /*0022*/ 	.short	0x000c
        /*0024*/ 	.byte	0x00, 0xf0, 0x11, 0x00


	//----- nvinfo : EIATTR_KPARAM_INFO
	.align		4
.L_150:
        /*0028*/ 	.byte	0x04, 0x17
        /*002a*/ 	.short	(.L_152 - .L_151)
.L_151:
        /*002c*/ 	.word	0x00000000
        /*0030*/ 	.short	0x0001
        /*0032*/ 	.short	0x0008
        /*0034*/ 	.byte	0x00, 0xf0, 0x11, 0x00


	//----- nvinfo : EIATTR_KPARAM_INFO
	.align		4
.L_152:
        /*0038*/ 	.byte	0x04, 0x17
        /*003a*/ 	.short	(.L_154 - .L_153)
.L_153:
        /*003c*/ 	.word	0x00000000
        /*0040*/ 	.short	0x0000
        /*0042*/ 	.short	0x0000
        /*0044*/ 	.byte	0x00, 0xf5, 0x21, 0x00


	//----- nvinfo : EIATTR_SPARSE_MMA_MASK
	.align		4
.L_154:
        /*0048*/ 	.byte	0x03, 0x50
        /*004a*/ 	.short	0x0000


	//----- nvinfo : EIATTR_MAXREG_COUNT
	.align		4
        /*004c*/ 	.byte	0x03, 0x1b
        /*004e*/ 	.short	0x00ff


	//----- nvinfo : EIATTR_MERCURY_ISA_VERSION
	.align		4
        /*0050*/ 	.byte	0x03, 0x5f
        /*0052*/ 	.short	0x0101


	//----- nvinfo : EIATTR_VRC_CTA_INIT_COUNT
	.align		4
        /*0054*/ 	.byte	0x02, 0x4a
	.zero		1
	.zero		1


	//----- nvinfo : EIATTR_EXIT_INSTR_OFFSETS
	.align		4
        /*0058*/ 	.byte	0x04, 0x1c
        /*005a*/ 	.short	(.L_156 - .L_155)


	//   ....[0]....
.L_155:
        /*005c*/ 	.word	0x000000d0


	//   ....[1]....
        /*0060*/ 	.word	0x00000170


	//   ....[2]....
        /*0064*/ 	.word	0x000001a0


	//----- nvinfo : EIATTR_CBANK_PARAM_SIZE
	.align		4
.L_156:
        /*0068*/ 	.byte	0x03, 0x19
        /*006a*/ 	.short	0x0014


	//----- nvinfo : EIATTR_PARAM_CBANK
	.align		4
        /*006c*/ 	.byte	0x04, 0x0a
        /*006e*/ 	.short	(.L_158 - .L_157)
	.align		4
.L_157:
        /*0070*/ 	.word	index@(.nv.constant0._Z24initializeMarkers_kernelPiiii)
        /*0074*/ 	.short	0x0380
        /*0076*/ 	.short	0x0014


	//----- nvinfo : EIATTR_SW_WAR
	.align		4
.L_158:
        /*0078*/ 	.byte	0x04, 0x36
        /*007a*/ 	.short	(.L_160 - .L_159)
.L_159:
        /*007c*/ 	.word	0x00000008
.L_160:


//--------------------- .nv.info._Z22computeGradient_kernelPKhiPhiiih --------------------------
	.section	.nv.info._Z22computeGradient_kernelPKhiPhiiih,"",@"SHT_CUDA_INFO"
	.sectionflags	@""
	.align	4


	//----- nvinfo : EIATTR_CUDA_API_VERSION
	.align		4
        /*0000*/ 	.byte	0x04, 0x37
        /*0002*/ 	.short	(.L_162 - .L_161)
.L_161:
        /*0004*/ 	.word	0x00000082


	//----- nvinfo : EIATTR_KPARAM_INFO
	.align		4
.L_162:
        /*0008*/ 	.byte	0x04, 0x17
        /*000a*/ 	.short	(.L_164 - .L_163)
.L_163:
        /*000c*/ 	.word	0x00000000
        /*0010*/ 	.short	0x0006
        /*0012*/ 	.short	0x0024
        /*0014*/ 	.byte	0x00, 0xf0, 0x05, 0x00


	//----- nvinfo : EIATTR_KPARAM_INFO
	.align		4
.L_164:
        /*0018*/ 	.byte	0x04, 0x17
        /*001a*/ 	.short	(.L_166 - .L_165)
.L_165:
        /*001c*/ 	.word	0x00000000
        /*0020*/ 	.short	0x0005
        /*0022*/ 	.short	0x0020
        /*0024*/ 	.byte	0x00, 0xf0, 0x11, 0x00


	//----- nvinfo : EIATTR_KPARAM_INFO
	.align		4
.L_166:
        /*0028*/ 	.byte	0x04, 0x17
        /*002a*/ 	.short	(.L_168 - .L_167)
.L_167:
        /*002c*/ 	.word	0x00000000
        /*0030*/ 	.short	0x0004
        /*0032*/ 	.short	0x001c
        /*0034*/ 	.byte	0x00, 0xf0, 0x11, 0x00


	//----- nvinfo : EIATTR_KPARAM_INFO
	.align		4
.L_168:
        /*0038*/ 	.byte	0x04, 0x17
        /*003a*/ 	.short	(.L_170 - .L_169)
.L_169:
        /*003c*/ 	.word	0x00000000
        /*0040*/ 	.short	0x0003
        /*0042*/ 	.short	0x0018
        /*0044*/ 	.byte	0x00, 0xf0, 0x11, 0x00


	//----- nvinfo : EIATTR_KPARAM_INFO
	.align		4
.L_170:
        /*0048*/ 	.byte	0x04, 0x17
        /*004a*/ 	.short	(.L_172 - .L_171)
.L_171:
        /*004c*/ 	.word	0x00000000
        /*0050*/ 	.short	0x0002
        /*0052*/ 	.short	0x0010
        /*0054*/ 	.byte	0x00, 0xf5, 0x21, 0x00


	//----- nvinfo : EIATTR_KPARAM_INFO
	.align		4
.L_172:
        /*0058*/ 	.byte	0x04, 0x17
        /*005a*/ 	.short	(.L_174 - .L_173)
.L_173:
        /*005c*/ 	.word	0x00000000
        /*0060*/ 	.short	0x0001
        /*0062*/ 	.short	0x0008
        /*0064*/ 	.byte	0x00, 0xf0, 0x11, 0x00


	//----- nvinfo : EIATTR_KPARAM_INFO
	.align		4
.L_174:
        /*0068*/ 	.byte	0x04, 0x17
        /*006a*/ 	.short	(.L_176 - .L_175)
.L_175:
        /*006c*/ 	.word	0x00000000
        /*0070*/ 	.short	0x0000
        /*0072*/ 	.short	0x0000
        /*0074*/ 	.byte	0x00, 0xf5, 0x21, 0x00


	//----- nvinfo : EIATTR_SPARSE_MMA_MASK
	.align		4
.L_176:
        /*0078*/ 	.byte	0x03, 0x50
        /*007a*/ 	.short	0x0000


	//----- nvinfo : EIATTR_MAXREG_COUNT
	.align		4
        /*007c*/ 	.byte	0x03, 0x1b
        /*007e*/ 	.short	0x00ff


	//----- nvinfo : EIATTR_MERCURY_ISA_VERSION
	.align		4
        /*0080*/ 	.byte	0x03, 0x5f
        /*0082*/ 	.short	0x0101


	//----- nvinfo : EIATTR_VRC_CTA_INIT_COUNT
	.align		4
        /*0084*/ 	.byte	0x02, 0x4a
	.zero		1
	.zero		1


	//----- nvinfo : EIATTR_EXIT_INSTR_OFFSETS
	.align		4
        /*0088*/ 	.byte	0x04, 0x1c
        /*008a*/ 	.short	(.L_178 - .L_177)


	//   ....[0]....
.L_177:
        /*008c*/ 	.word	0x000000d0


	//   ....[1]....
        /*0090*/ 	.word	0x000006a0


	//----- nvinfo : EIATTR_CRS_STACK_SIZE
	.align		4
.L_178:
        /*0094*/ 	.byte	0x04, 0x1e
        /*0096*/ 	.short	(.L_180 - .L_179)
.L_179:
        /*0098*/ 	.word	0x00000000


	//----- nvinfo : EIATTR_CBANK_PARAM_SIZE
	.align		4
.L_180:
        /*009c*/ 	.byte	0x03, 0x19
        /*009e*/ 	.short	0x0025


	//----- nvinfo : EIATTR_PARAM_CBANK
	.align		4
        /*00a0*/ 	.byte	0x04, 0x0a
        /*00a2*/ 	.short	(.L_182 - .L_181)
	.align		4
.L_181:
        /*00a4*/ 	.word	index@(.nv.constant0._Z22computeGradient_kernelPKhiPhiiih)
        /*00a8*/ 	.short	0x0380
        /*00aa*/ 	.short	0x0025


	//----- nvinfo : EIATTR_SW_WAR
	.align		4
.L_182:
        /*00ac*/ 	.byte	0x04, 0x36
        /*00ae*/ 	.short	(.L_184 - .L_183)
.L_183:
        /*00b0*/ 	.word	0x00000008
.L_184:


//--------------------- .nv.callgraph             --------------------------
	.section	.nv.callgraph,"",@"SHT_CUDA_CALLGRAPH"
	.align	4
	.sectionentsize	8
	.align		4
        /*0000*/ 	.word	0x00000000
	.align		4
        /*0004*/ 	.word	0xffffffff
	.align		4
        /*0008*/ 	.word	0x00000000
	.align		4
        /*000c*/ 	.word	0xfffffffe
	.align		4
        /*0010*/ 	.word	0x00000000
	.align		4
        /*0014*/ 	.word	0xfffffffd
	.align		4
        /*0018*/ 	.word	0x00000000
	.align		4
        /*001c*/ 	.word	0xfffffffc


//--------------------- .nv.constant4             --------------------------
	.section	.nv.constant4,"a",@progbits
	.align	8
	.align		8
.nv.constant4:
        /*0000*/ 	.dword	_ZN34_INTERNAL_6f09aa2b_4_k_cu_18d1575c4cuda3std3__45__cpo5beginE
	.align		8
        /*0008*/ 	.dword	_ZN34_INTERNAL_6f09aa2b_4_k_cu_18d1575c4cuda3std3__45__cpo3endE
	.align		8
        /*0010*/ 	.dword	_ZN34_INTERNAL_6f09aa2b_4_k_cu_18d1575c4cuda3std3__45__cpo6cbeginE
	.align		8
        /*0018*/ 	.dword	_ZN34_INTERNAL_6f09aa2b_4_k_cu_18d1575c4cuda3std3__45__cpo4cendE
	.align		8
        /*0020*/ 	.dword	_ZN34_INTERNAL_6f09aa2b_4_k_cu_18d1575c4cuda3std3__45__cpo6rbeginE
	.align		8
        /*0028*/ 	.dword	_ZN34_INTERNAL_6f09aa2b_4_k_cu_18d1575c4cuda3std3__45__cpo4rendE
	.align		8
        /*0030*/ 	.dword	_ZN34_INTERNAL_6f09aa2b_4_k_cu_18d1575c4cuda3std3__45__cpo7crbeginE
	.align		8
        /*0038*/ 	.dword	_ZN34_INTERNAL_6f09aa2b_4_k_cu_18d1575c4cuda3std3__45__cpo5crendE
	.align		8
        /*0040*/ 	.dword	_ZN34_INTERNAL_6f09aa2b_4_k_cu_18d1575c4cuda3std3__436_GLOBAL__N__6f09aa2b_4_k_cu_18d1575c6ignoreE
	.align		8
        /*0048*/ 	.dword	_ZN34_INTERNAL_6f09aa2b_4_k_cu_18d1575c4cuda3std3__419piecewise_constructE
	.align		8
        /*0050*/ 	.dword	_ZN34_INTERNAL_6f09aa2b_4_k_cu_18d1575c4cuda3std3__48in_placeE
	.align		8
        /*0058*/ 	.dword	_ZN34_INTERNAL_6f09aa2b_4_k_cu_18d1575c4cuda3std3__420unreachable_sentinelE
	.align		8
        /*0060*/ 	.dword	_ZN34_INTERNAL_6f09aa2b_4_k_cu_18d1575c4cuda3std3__47nulloptE
	.align		8
        /*0068*/ 	.dword	_ZN34_INTERNAL_6f09aa2b_4_k_cu_18d1575c4cuda3std3__48unexpectE
	.align		8
        /*0070*/ 	.dword	_ZN34_INTERNAL_6f09aa2b_4_k_cu_18d1575c4cuda3std6ranges3__45__cpo4swapE
	.align		8
        /*0078*/ 	.dword	_ZN34_INTERNAL_6f09aa2b_4_k_cu_18d1575c4cuda3std6ranges3__45__cpo9iter_moveE
	.align		8
        /*0080*/ 	.dword	_ZN34_INTERNAL_6f09aa2b_4_k_cu_18d1575c4cuda3std6ranges3__45__cpo5beginE
	.align		8
        /*0088*/ 	.dword	_ZN34_INTERNAL_6f09aa2b_4_k_cu_18d1575c4cuda3std6ranges3__45__cpo3endE
	.align		8
        /*0090*/ 	.dword	_ZN34_INTERNAL_6f09aa2b_4_k_cu_18d1575c4cuda3std6ranges3__45__cpo6cbeginE
	.align		8
        /*0098*/ 	.dword	_ZN34_INTERNAL_6f09aa2b_4_k_cu_18d1575c4cuda3std6ranges3__45__cpo4cendE
	.align		8
        /*00a0*/ 	.dword	_ZN34_INTERNAL_6f09aa2b_4_k_cu_18d1575c4cuda3std6ranges3__45__cpo7advanceE
	.align		8
        /*00a8*/ 	.dword	_ZN34_INTERNAL_6f09aa2b_4_k_cu_18d1575c4cuda3std6ranges3__45__cpo9iter_swapE
	.align		8
        /*00b0*/ 	.dword	_ZN34_INTERNAL_6f09aa2b_4_k_cu_18d1575c4cuda3std6ranges3__45__cpo4nextE
	.align		8
        /*00b8*/ 	.dword	_ZN34_INTERNAL_6f09aa2b_4_k_cu_18d1575c4cuda3std6ranges3__45__cpo4prevE
	.align		8
        /*00c0*/ 	.dword	_ZN34_INTERNAL_6f09aa2b_4_k_cu_18d1575c4cuda3std6ranges3__45__cpo4dataE
	.align		8
        /*00c8*/ 	.dword	_ZN34_INTERNAL_6f09aa2b_4_k_cu_18d1575c4cuda3std6ranges3__45__cpo5cdataE
	.align		8
        /*00d0*/ 	.dword	_ZN34_INTERNAL_6f09aa2b_4_k_cu_18d1575c4cuda3std6ranges3__45__cpo4sizeE
	.align		8
        /*00d8*/ 	.dword	_ZN34_INTERNAL_6f09aa2b_4_k_cu_18d1575c4cuda3std6ranges3__45__cpo5ssizeE
	.align		8
        /*00e0*/ 	.dword	_ZN34_INTERNAL_6f09aa2b_4_k_cu_18d1575c4cuda3std6ranges3__45__cpo8distanceE
	.align		8
        /*00e8*/ 	.dword	_ZN34_INTERNAL_6f09aa2b_4_k_cu_18d1575c6thrust24THRUST_300001_SM_1000_NS8cuda_cub3parE
	.align		8
        /*00f0*/ 	.dword	_ZN34_INTERNAL_6f09aa2b_4_k_cu_18d1575c6thrust24THRUST_300001_SM_1000_NS8cuda_cub10par_nosyncE
	.align		8
        /*00f8*/ 	.dword	_ZN34_INTERNAL_6f09aa2b_4_k_cu_18d1575c6thrust24THRUST_300001_SM_1000_NS6system6detail10sequential3seqE
	.align		8
        /*0100*/ 	.dword	_ZN34_INTERNAL_6f09aa2b_4_k_cu_18d1575c6thrust24THRUST_300001_SM_1000_NS6system3cpp3parE
	.align		8
        /*0108*/ 	.dword	_ZN34_INTERNAL_6f09aa2b_4_k_cu_18d1575c6thrust24THRUST_300001_SM_1000_NS12placeholders2_1E
	.align		8
        /*0110*/ 	.dword	_ZN34_INTERNAL_6f09aa2b_4_k_cu_18d1575c6thrust24THRUST_300001_SM_1000_NS12placeholders2_2E
	.align		8
        /*0118*/ 	.dword	_ZN34_INTERNAL_6f09aa2b_4_k_cu_18d1575c6thrust24THRUST_300001_SM_1000_NS12placeholders2_3E
	.align		8
        /*0120*/ 	.dword	_ZN34_INTERNAL_6f09aa2b_4_k_cu_18d1575c6thrust24THRUST_300001_SM_1000_NS12placeholders2_4E
	.align		8
        /*0128*/ 	.dword	_ZN34_INTERNAL_6f09aa2b_4_k_cu_18d1575c6thrust24THRUST_300001_SM_1000_NS12placeholders2_5E
	.align		8
        /*0130*/ 	.dword	_ZN34_INTERNAL_6f09aa2b_4_k_cu_18d1575c6thrust24THRUST_300001_SM_1000_NS12placeholders2_6E
	.align		8
        /*0138*/ 	.dword	_ZN34_INTERNAL_6f09aa2b_4_k_cu_18d1575c6thrust24THRUST_300001_SM_1000_NS12placeholders2_7E
	.align		8
        /*0140*/ 	.dword	_ZN34_INTERNAL_6f09aa2b_4_k_cu_18d1575c6thrust24THRUST_300001_SM_1000_NS12placeholders2_8E
	.align		8
        /*0148*/ 	.dword	_ZN34_INTERNAL_6f09aa2b_4_k_cu_18d1575c6thrust24THRUST_300001_SM_1000_NS12placeholders2_9E
	.align		8
        /*0150*/ 	.dword	_ZN34_INTERNAL_6f09aa2b_4_k_cu_18d1575c6thrust24THRUST_300001_SM_1000_NS12placeholders3_10E
	.align		8
        /*0158*/ 	.dword	_ZN34_INTERNAL_6f09aa2b_4_k_cu_18d1575c6thrust24THRUST_300001_SM_1000_NS3seqE
	.align		8
        /*0160*/ 	.dword	_ZN34_INTERNAL_6f09aa2b_4_k_cu_18d1575c6thrust24THRUST_300001_SM_1000_NS6deviceE


//--------------------- .text._ZN3cub18CUB_300001_SM_10006detail11EmptyKernelIvEEvv --------------------------
	.section	.text._ZN3cub18CUB_300001_SM_10006detail11EmptyKernelIvEEvv,"ax",@progbits
	.align	128
        .global         _ZN3cub18CUB_300001_SM_10006detail11EmptyKernelIvEEvv
        .type           _ZN3cub18CUB_300001_SM_10006detail11EmptyKernelIvEEvv,@function
        .size           _ZN3cub18CUB_300001_SM_10006detail11EmptyKernelIvEEvv,(.L_x_33 - _ZN3cub18CUB_300001_SM_10006detail11EmptyKernelIvEEvv)
        .other          _ZN3cub18CUB_300001_SM_10006detail11EmptyKernelIvEEvv,@"STO_CUDA_ENTRY STV_DEFAULT"
_ZN3cub18CUB_300001_SM_10006detail11EmptyKernelIvEEvv:
.text._ZN3cub18CUB_300001_SM_10006detail11EmptyKernelIvEEvv:
[----:B------:R-:W-:Y:S01]  /*0000*/  LDC R1, c[0x0][0x37c] ;  /* 0x0000df00ff017b82 */ /* 0x000fe20000000800 */
[----:B------:R-:W-:Y:S05]  /*0010*/  EXIT ;  /* 0x000000000000794d */ /* 0x000fea0003800000 */
.L_x_0:
[----:B------:R-:W-:-:S00]  /*0020*/  BRA `(.L_x_0) ;  /* 0xfffffffc00fc7947 */ /* 0x000fc0000383ffff */
[----:B------:R-:W-:-:S00]  /*0030*/  NOP ;  /* 0x0000000000007918 */ /* 0x000fc00000000000 */
        /* <DEDUP_REMOVED lines=12> */
.L_x_33:


//--------------------- .text._Z29processWatershedPixels_kernelPK14WatershedPixeliPiiiiPS_S2_PKhi --------------------------
	.section	.text._Z29processWatershedPixels_kernelPK14WatershedPixeliPiiiiPS_S2_PKhi,"ax",@progbits
	.align	128
        .global         _Z29processWatershedPixels_kernelPK14WatershedPixeliPiiiiPS_S2_PKhi
        .type           _Z29processWatershedPixels_kernelPK14WatershedPixeliPiiiiPS_S2_PKhi,@function
        .size           _Z29processWatershedPixels_kernelPK14WatershedPixeliPiiiiPS_S2_PKhi,(.L_x_34 - _Z29processWatershedPixels_kernelPK14WatershedPixeliPiiiiPS_S2_PKhi)
        .other          _Z29processWatershedPixels_kernelPK14WatershedPixeliPiiiiPS_S2_PKhi,@"STO_CUDA_ENTRY STV_DEFAULT"
_Z29processWatershedPixels_kernelPK14WatershedPixeliPiiiiPS_S2_PKhi:
.text._Z29processWatershedPixels_kernelPK14WatershedPixeliPiiiiPS_S2_PKhi:
[----:B------:R-:W-:Y:S01]  /*0000*/  LDC R1, c[0x0][0x37c] ;  /* 0x0000df00ff017b82 */ /* 0x000fe20000000800 */
[----:B------:R-:W0:Y:S07]  /*0010*/  S2R R0, SR_TID.X ;  /* 0x0000000000007919 */ /* 0x000e2e0000002100 */
[----:B------:R-:W0:Y:S01]  /*0020*/  S2UR UR4, SR_CTAID.X ;  /* 0x00000000000479c3 */ /* 0x000e220000002500 */
[----:B------:R-:W1:Y:S07]  /*0030*/  LDCU UR5, c[0x0][0x388] ;  /* 0x00007100ff0577ac */ /* 0x000e6e0008000800 */
[----:B------:R-:W0:Y:S02]  /*0040*/  LDC R5, c[0x0][0x360] ;  /* 0x0000d800ff057b82 */ /* 0x000e240000000800 */
[----:B0-----:R-:W-:-:S05]  /*0050*/  IMAD R5, R5, UR4, R0 ;  /* 0x0000000405057c24 */ /* 0x001fca000f8e0200 */
[----:B-1----:R-:W-:-:S13]  /*0060*/  ISETP.GE.AND P0, PT, R5, UR5, PT ;  /* 0x0000000505007c0c */ /* 0x002fda000bf06270 */
[----:B------:R-:W-:Y:S05]  /*0070*/  @P0 EXIT ;  /* 0x000000000000094d */ /* 0x000fea0003800000 */
[----:B------:R-:W0:Y:S01]  /*0080*/  LDC.64 R2, c[0x0][0x380] ;  /* 0x0000e000ff027b82 */ /* 0x000e220000000a00 */
[----:B------:R-:W1:Y:S01]  /*0090*/  LDCU.64 UR4, c[0x0][0x358] ;  /* 0x00006b00ff0477ac */ /* 0x000e620008000a00 */
[----:B------:R-:W2:Y:S06]  /*00a0*/  LDCU.64 UR8, c[0x0][0x390] ;  /* 0x00007200ff0877ac */ /* 0x000eac0008000a00 */
[----:B------:R-:W3:Y:S01]  /*00b0*/  LDC R17, c[0x0][0x398] ;  /* 0x0000e600ff117b82 */ /* 0x000ee20000000800 */
[----:B0-----:R-:W-:-:S05]  /*00c0*/  IMAD.WIDE R2, R5, 0xc, R2 ;  /* 0x0000000c05027825 */ /* 0x001fca00078e0202 */
[----:B-1----:R-:W3:Y:S04]  /*00d0*/  LDG.E R9, desc[UR4][R2.64+0x4] ;  /* 0x0000040402097981 */ /* 0x002ee8000c1e1900 */
[----:B------:R-:W4:Y:S01]  /*00e0*/  LDG.E R8, desc[UR4][R2.64] ;  /* 0x0000000402087981 */ /* 0x000f22000c1e1900 */
[----:B---3--:R-:W-:-:S05]  /*00f0*/  IMAD R0, R9, R17, RZ ;  /* 0x0000001109007224 */ /* 0x008fca00078e02ff */
[----:B--2---:R-:W-:-:S04]  /*0100*/  IADD3 R6, P0, PT, R0, UR8, RZ ;  /* 0x0000000800067c10 */ /* 0x004fc8000ff1e0ff */
[----:B------:R-:W-:-:S03]  /*0110*/  LEA.HI.X.SX32 R7, R0, UR9, 0x1, P0 ;  /* 0x0000000900077c11 */ /* 0x000fc600080f0eff */
[----:B----4-:R-:W-:-:S05]  /*0120*/  IMAD.WIDE R12, R8, 0x4, R6 ;  /* 0x00000004080c7825 */ /* 0x010fca00078e0206 */
[----:B------:R-:W2:Y:S02]  /*0130*/  LDG.E R4, desc[UR4][R12.64] ;  /* 0x000000040c047981 */ /* 0x000ea4000c1e1900 */
[----:B--2---:R-:W-:-:S13]  /*0140*/  ISETP.NE.AND P0, PT, R4, -0x2, PT ;  /* 0xfffffffe0400780c */ /* 0x004fda0003f05270 */
[----:B------:R-:W-:Y:S05]  /*0150*/  @P0 EXIT ;  /* 0x000000000000094d */ /* 0x000fea0003800000 */
[----:B------:R-:W0:Y:S01]  /*0160*/  LDC R16, c[0x0][0x3a0] ;  /* 0x0000e800ff107b82 */ /* 0x000e220000000800 */
[----:B------:R-:W1:Y:S01]  /*0170*/  LDCU UR7, c[0x0][0x39c] ;  /* 0x00007380ff0777ac */ /* 0x000e620008000800 */
[----:B------:R-:W-:-:S04]  /*0180*/  VIADD R15, R8, 0xffffffff ;  /* 0xffffffff080f7836 */ /* 0x000fc80000000000 */
[----:B------:R-:W-:Y:S01]  /*0190*/  IMAD.WIDE.U32 R10, R15, 0x4, R6 ;  /* 0x000000040f0a7825 */ /* 0x000fe200078e0006 */
[----:B-1----:R-:W-:-:S04]  /*01a0*/  ISETP.GT.AND P0, PT, R8, UR7, PT ;  /* 0x0000000708007c0c */ /* 0x002fc8000bf04270 */
[----:B------:R-:W-:Y:S02]  /*01b0*/  ISETP.GT.AND P0, PT, R8, RZ, !P0 ;  /* 0x000000ff0800720c */ /* 0x000fe40004704270 */
[----:B0-----:R-:W-:-:S04]  /*01c0*/  ISETP.GE.AND P1, PT, R9, R16, PT ;  /* 0x000000100900720c */ /* 0x001fc80003f26270 */
[----:B------:R-:W-:-:S04]  /*01d0*/  ISETP.GT.AND P1, PT, R9, -0x1, !P1 ;  /* 0xffffffff0900780c */ /* 0x000fc80004f24270 */
[----:B------:R-:W-:-:S13]  /*01e0*/  PLOP3.LUT P0, PT, P0, P1, PT, 0x80, 0x8 ;  /* 0x000000000008781c */ /* 0x000fda0000703070 */
[----:B------:R-:W2:Y:S01]  /*01f0*/  @P0 LDG.E R2, desc[UR4][R10.64] ;  /* 0x000000040a020981 */ /* 0x000ea2000c1e1900 */
[----:B------:R-:W-:Y:S01]  /*0200*/  VIADD R14, R8, 0x1 ;  /* 0x00000001080e7836 */ /* 0x000fe20000000000 */
[----:B------:R-:W-:Y:S01]  /*0210*/  BSSY.RECONVERGENT B0, `(.L_x_1) ;  /* 0x0000012000007945 */ /* 0x000fe20003800200 */
[----:B------:R-:W-:-:S03]  /*0220*/  IMAD.MOV.U32 R4, RZ, RZ, RZ ;  /* 0x000000ffff047224 */ /* 0x000fc600078e00ff */
[----:B------:R-:W-:-:S04]  /*0230*/  ISETP.GE.AND P2, PT, R14, UR7, PT ;  /* 0x000000070e007c0c */ /* 0x000fc8000bf46270 */
[----:B------:R-:W-:-:S04]  /*0240*/  ISETP.GT.AND P2, PT, R8, -0x2, !P2 ;  /* 0xfffffffe0800780c */ /* 0x000fc80005744270 */
[----:B------:R-:W-:Y:S02]  /*0250*/  PLOP3.LUT P1, PT, P2, P1, PT, 0x80, 0x8 ;  /* 0x000000000008781c */ /* 0x000fe40001723070 */
[----:B--2---:R-:W-:Y:S01]  /*0260*/  @P0 VIMNMX R4, PT, PT, RZ, R2, !PT ;  /* 0x00000002ff040248 */ /* 0x004fe20007fe0100 */
[----:B------:R-:W-:-:S04]  /*0270*/  IMAD.WIDE.U32 R2, R14, 0x4, R6 ;  /* 0x000000040e027825 */ /* 0x000fc800078e0006 */
[----:B------:R-:W-:-:S06]  /*0280*/  IMAD.MOV.U32 R18, RZ, RZ, R4 ;  /* 0x000000ffff127224 */ /* 0x000fcc00078e0004 */
[----:B------:R-:W-:Y:S05]  /*0290*/  @!P1 BRA `(.L_x_2) ;  /* 0x0000000000249947 */ /* 0x000fea0003800000 */
[----:B------:R-:W2:Y:S02]  /*02a0*/  LDG.E R5, desc[UR4][R2.64] ;  /* 0x0000000402057981 */ /* 0x000ea4000c1e1900 */
[----:B--2---:R-:W-:-:S13]  /*02b0*/  ISETP.GE.AND P2, PT, R5, 0x1, PT ;  /* 0x000000010500780c */ /* 0x004fda0003f46270 */
[----:B------:R-:W-:Y:S05]  /*02c0*/  @!P2 BRA `(.L_x_2) ;  /* 0x000000000018a947 */ /* 0x000fea0003800000 */
[----:B------:R-:W-:Y:S01]  /*02d0*/  ISETP.NE.AND P2, PT, R4, RZ, PT ;  /* 0x000000ff0400720c */ /* 0x000fe20003f45270 */
[----:B------:R-:W-:-:S12]  /*02e0*/  IMAD.MOV.U32 R18, RZ, RZ, R5 ;  /* 0x000000ffff127224 */ /* 0x000fd800078e0005 */
[----:B------:R-:W-:Y:S05]  /*02f0*/  @!P2 BRA `(.L_x_2) ;  /* 0x00000000000ca947 */ /* 0x000fea0003800000 */
[----:B------:R-:W-:-:S13]  /*0300*/  ISETP.NE.AND P2, PT, R4, R5, PT ;  /* 0x000000050400720c */ /* 0x000fda0003f45270 */
[----:B------:R-:W-:Y:S05]  /*0310*/  @P2 BRA `(.L_x_3) ;  /* 0x0000000800c02947 */ /* 0x000fea0003800000 */
[----:B------:R-:W-:-:S07]  /*0320*/  IMAD.MOV.U32 R18, RZ, RZ, R4 ;  /* 0x000000ffff127224 */ /* 0x000fce00078e0004 */
.L_x_2:
[----:B------:R-:W-:Y:S05]  /*0330*/  BSYNC.RECONVERGENT B0 ;  /* 0x0000000000007941 */ /* 0x000fea0003800200 */
.L_x_1:
[----:B------:R-:W-:Y:S01]  /*0340*/  ISETP.GE.AND P2, PT, R8, UR7, PT ;  /* 0x0000000708007c0c */ /* 0x000fe2000bf46270 */
[----:B------:R-:W-:Y:S01]  /*0350*/  IMAD.IADD R0, R0, 0x1, -R17 ;  /* 0x0000000100007824 */ /* 0x000fe200078e0a11 */
[C---:B------:R-:W-:Y:S01]  /*0360*/  ISETP.GT.AND P3, PT, R9.reuse, R16, PT ;  /* 0x000000100900720c */ /* 0x040fe20003f64270 */
[----:B------:R-:W-:Y:S01]  /*0370*/  BSSY.RECONVERGENT B1, `(.L_x_4) ;  /* 0x0000012000017945 */ /* 0x000fe20003800200 */
[----:B------:R-:W-:Y:S01]  /*0380*/  ISETP.GT.AND P2, PT, R8, -0x1, !P2 ;  /* 0xffffffff0800780c */ /* 0x000fe20005744270 */
[----:B------:R-:W-:Y:S01]  /*0390*/  IMAD.MOV.U32 R19, RZ, RZ, R18 ;  /* 0x000000ffff137224 */ /* 0x000fe200078e0012 */
[----:B------:R-:W-:Y:S02]  /*03a0*/  ISETP.GT.AND P3, PT, R9, RZ, !P3 ;  /* 0x000000ff0900720c */ /* 0x000fe40005f64270 */
[----:B------:R-:W-:Y:S02]  /*03b0*/  IADD3 R4, P4, PT, R0, UR8, RZ ;  /* 0x0000000800047c10 */ /* 0x000fe4000ff9e0ff */
[----:B------:R-:W-:-:S02]  /*03c0*/  PLOP3.LUT P3, PT, P2, P3, PT, 0x80, 0x8 ;  /* 0x000000000008781c */ /* 0x000fc40001767070 */
[----:B------:R-:W-:-:S03]  /*03d0*/  LEA.HI.X.SX32 R5, R0, UR9, 0x1, P4 ;  /* 0x0000000900057c11 */ /* 0x000fc6000a0f0eff */
[----:B------:R-:W-:-:S08]  /*03e0*/  IMAD.WIDE.U32 R4, R8, 0x4, R4 ;  /* 0x0000000408047825 */ /* 0x000fd000078e0004 */
        /* <DEDUP_REMOVED lines=10> */
.L_x_5:
[----:B------:R-:W-:Y:S05]  /*0490*/  BSYNC.RECONVERGENT B1 ;  /* 0x0000000000017941 */ /* 0x000fea0003800200 */
.L_x_4:
[----:B------:R-:W-:Y:S01]  /*04a0*/  VIADD R0, R9, 0x1 ;  /* 0x0000000109007836 */ /* 0x000fe20000000000 */
[----:B------:R-:W-:Y:S01]  /*04b0*/  IADD3 R6, P5, PT, R6, R17, RZ ;  /* 0x0000001106067210 */ /* 0x000fe20007fbe0ff */
[----:B------:R-:W-:Y:S03]  /*04c0*/  BSSY.RECONVERGENT B2, `(.L_x_6) ;  /* 0x0000011000027945 */ /* 0x000fe60003800200 */
[----:B------:R-:W-:Y:S02]  /*04d0*/  ISETP.GE.AND P4, PT, R0, R16, PT ;  /* 0x000000100000720c */ /* 0x000fe40003f86270 */
[----:B------:R-:W-:Y:S01]  /*04e0*/  LEA.HI.X.SX32 R7, R17, R7, 0x1, P5 ;  /* 0x0000000711077211 */ /* 0x000fe200028f0eff */
[----:B------:R-:W-:Y:S01]  /*04f0*/  IMAD.MOV.U32 R17, RZ, RZ, R19 ;  /* 0x000000ffff117224 */ /* 0x000fe200078e0013 */
[----:B------:R-:W-:Y:S01]  /*0500*/  ISETP.GT.AND P4, PT, R9, -0x2, !P4 ;  /* 0xfffffffe0900780c */ /* 0x000fe20006784270 */
[----:B------:R-:W-:-:S03]  /*0510*/  IMAD.WIDE.U32 R6, R8, 0x4, R6 ;  /* 0x0000000408067825 */ /* 0x000fc600078e0006 */
[----:B------:R-:W-:-:S13]  /*0520*/  PLOP3.LUT P2, PT, P2, P4, PT, 0x80, 0x8 ;  /* 0x000000000008781c */ /* 0x000fda0001749070 */
        /* <DEDUP_REMOVED lines=10> */
.L_x_7:
[----:B------:R-:W-:Y:S05]  /*05d0*/  BSYNC.RECONVERGENT B2 ;  /* 0x0000000000027941 */ /* 0x000fea0003800200 */
.L_x_6:
[----:B------:R-:W-:-:S13]  /*05e0*/  ISETP.NE.AND P4, PT, R17, RZ, PT ;  /* 0x000000ff1100720c */ /* 0x000fda0003f85270 */
[----:B------:R-:W-:Y:S05]  /*05f0*/  @!P4 EXIT ;  /* 0x000000000000c94d */ /* 0x000fea0003800000 */
[----:B------:R0:W-:Y:S01]  /*0600*/  STG.E desc[UR4][R12.64], R17 ;  /* 0x000000110c007986 */ /* 0x0001e2000c101904 */
[----:B------:R-:W-:Y:S01]  /*0610*/  BSSY.RECONVERGENT B0, `(.L_x_8) ;  /* 0x0000020000007945 */ /* 0x000fe20003800200 */
[----:B------:R-:W-:-:S03]  /*0620*/  IMAD R16, R16, UR7, RZ ;  /* 0x0000000710107c24 */ /* 0x000fc6000f8e02ff */
[----:B------:R-:W-:Y:S05]  /*0630*/  @!P0 BRA `(.L_x_9) ;  /* 0x0000000000748947 */ /* 0x000fea0003800000 */
[----:B------:R-:W2:Y:S02]  /*0640*/  LDG.E R10, desc[UR4][R10.64] ;  /* 0x000000040a0a7981 */ /* 0x000ea4000c1e1900 */
[----:B--2---:R-:W-:-:S13]  /*0650*/  ISETP.NE.AND P0, PT, R10, -0x2, PT ;  /* 0xfffffffe0a00780c */ /* 0x004fda0003f05270 */
[----:B------:R-:W-:Y:S05]  /*0660*/  @P0 BRA `(.L_x_9) ;  /* 0x0000000000680947 */ /* 0x000fea0003800000 */
[----:B0-----:R-:W0:Y:S01]  /*0670*/  S2R R13, SR_LANEID ;  /* 0x00000000000d7919 */ /* 0x001e220000000000 */
[----:B------:R-:W-:Y:S01]  /*0680*/  VOTEU.ANY UR6, UPT, PT ;  /* 0x0000000000067886 */ /* 0x000fe200038e0100 */
[----:B------:R-:W1:Y:S01]  /*0690*/  LDC.64 R10, c[0x0][0x3b0] ;  /* 0x0000ec00ff0a7b82 */ /* 0x000e620000000a00 */
[----:B------:R-:W0:Y:S08]  /*06a0*/  FLO.U32 R12, UR6 ;  /* 0x00000006000c7d00 */ /* 0x000e3000080e0000 */
[----:B------:R-:W1:Y:S01]  /*06b0*/  POPC R17, UR6 ;  /* 0x0000000600117d09 */ /* 0x000e620008000000 */
[----:B0-----:R-:W-:-:S13]  /*06c0*/  ISETP.EQ.U32.AND P0, PT, R12, R13, PT ;  /* 0x0000000d0c00720c */ /* 0x001fda0003f02070 */
[----:B-1----:R-:W2:Y:S01]  /*06d0*/  @P0 ATOMG.E.ADD.STRONG.GPU PT, R11, desc[UR4][R10.64], R17 ;  /* 0x800000110a0b09a8 */ /* 0x002ea200081ef104 */
[----:B------:R-:W0:Y:S02]  /*06e0*/  S2R R18, SR_LTMASK ;  /* 0x0000000000127919 */ /* 0x000e240000003900 */
[----:B0-----:R-:W-:-:S06]  /*06f0*/  LOP3.LUT R18, R18, UR6, RZ, 0xc0, !PT ;  /* 0x0000000612127c12 */ /* 0x001fcc000f8ec0ff */
[----:B------:R-:W0:Y:S01]  /*0700*/  POPC R18, R18 ;  /* 0x0000001200127309 */ /* 0x000e220000000000 */
[----:B--2---:R-:W0:Y:S02]  /*0710*/  SHFL.IDX PT, R13, R11, R12, 0x1f ;  /* 0x00001f0c0b0d7589 */ /* 0x004e2400000e0000 */
[----:B0-----:R-:W-:-:S05]  /*0720*/  IMAD.IADD R13, R13, 0x1, R18 ;  /* 0x000000010d0d7824 */ /* 0x001fca00078e0212 */
[----:B------:R-:W-:-:S13]  /*0730*/  ISETP.GE.AND P0, PT, R13, R16, PT ;  /* 0x000000100d00720c */ /* 0x000fda0003f06270 */
[----:B------:R-:W-:Y:S05]  /*0740*/  @P0 BRA `(.L_x_9) ;  /* 0x0000000000300947 */ /* 0x000fea0003800000 */
[----:B------:R-:W0:Y:S01]  /*0750*/  LDCU UR6, c[0x0][0x3c0] ;  /* 0x00007800ff0677ac */ /* 0x000e220008000800 */
[----:B------:R-:W1:Y:S01]  /*0760*/  LDC.64 R10, c[0x0][0x3a8] ;  /* 0x0000ea00ff0a7b82 */ /* 0x000e620000000a00 */
[----:B------:R-:W2:Y:S01]  /*0770*/  LDCU.64 UR10, c[0x0][0x3b8] ;  /* 0x00007700ff0a77ac */ /* 0x000ea20008000a00 */
[----:B0-----:R-:W-:-:S05]  /*0780*/  IMAD R12, R9, UR6, RZ ;  /* 0x00000006090c7c24 */ /* 0x001fca000f8e02ff */
[----:B------:R-:W-:Y:S02]  /*0790*/  SHF.R.S32.HI R17, RZ, 0x1f, R12 ;  /* 0x0000001fff117819 */ /* 0x000fe4000001140c */
[----:B--2---:R-:W-:Y:S01]  /*07a0*/  IADD3 R12, P0, P4, R12, UR10, R15 ;  /* 0x0000000a0c0c7c10 */ /* 0x004fe2000fc1e00f */
[----:B-1----:R-:W-:-:S03]  /*07b0*/  IMAD.WIDE R10, R13, 0xc, R10 ;  /* 0x0000000c0d0a7825 */ /* 0x002fc600078e020a */
[----:B------:R-:W-:Y:S02]  /*07c0*/  IADD3.X R13, PT, PT, R17, UR11, RZ, P0, P4 ;  /* 0x0000000b110d7c10 */ /* 0x000fe400087e84ff */
[----:B------:R1:W-:Y:S04]  /*07d0*/  STG.E desc[UR4][R10.64], R15 ;  /* 0x0000000f0a007986 */ /* 0x0003e8000c101904 */
[----:B------:R1:W-:Y:S04]  /*07e0*/  STG.E desc[UR4][R10.64+0x4], R9 ;  /* 0x000004090a007986 */ /* 0x0003e8000c101904 */
[----:B------:R-:W2:Y:S04]  /*07f0*/  LDG.E.U8 R13, desc[UR4][R12.64] ;  /* 0x000000040c0d7981 */ /* 0x000ea8000c1e1100 */
[----:B--2---:R1:W-:Y:S02]  /*0800*/  STG.E.U8 desc[UR4][R10.64+0x8], R13 ;  /* 0x0000080d0a007986 */ /* 0x0043e4000c101104 */
.L_x_9:
[----:B------:R-:W-:Y:S05]  /*0810*/  BSYNC.RECONVERGENT B0 ;  /* 0x0000000000007941 */ /* 0x000fea0003800200 */
.L_x_8:
[----:B------:R-:W-:Y:S04]  /*0820*/  BSSY.RECONVERGENT B0, `(.L_x_10) ;  /* 0x000001f000007945 */ /* 0x000fe80003800200 */
[----:B------:R-:W-:Y:S05]  /*0830*/  @!P1 BRA `(.L_x_11) ;  /* 0x0000000000749947 */ /* 0x000fea0003800000 */
[----:B------:R-:W2:Y:S02]  /*0840*/  LDG.E R2, desc[UR4][R2.64] ;  /* 0x0000000402027981 */ /* 0x000ea4000c1e1900 */
[----:B--2---:R-:W-:-:S13]  /*0850*/  ISETP.NE.AND P0, PT, R2, -0x2, PT ;  /* 0xfffffffe0200780c */ /* 0x004fda0003f05270 */
[----:B------:R-:W-:Y:S05]  /*0860*/  @P0 BRA `(.L_x_11) ;  /* 0x0000000000680947 */ /* 0x000fea0003800000 */
[----:B-1----:R-:W1:Y:S01]  /*0870*/  S2R R11, SR_LANEID ;  /* 0x00000000000b7919 */ /* 0x002e620000000000 */
[----:B------:R-:W-:Y:S01]  /*0880*/  VOTEU.ANY UR6, UPT, PT ;  /* 0x0000000000067886 */ /* 0x000fe200038e0100 */
[----:B------:R-:W2:Y:S01]  /*0890*/  LDC.64 R2, c[0x0][0x3b0] ;  /* 0x0000ec00ff027b82 */ /* 0x000ea20000000a00 */
[----:B------:R-:W1:Y:S08]  /*08a0*/  FLO.U32 R10, UR6 ;  /* 0x00000006000a7d00 */ /* 0x000e7000080e0000 */
[----:B0-----:R-:W2:Y:S01]  /*08b0*/  POPC R13, UR6 ;  /* 0x00000006000d7d09 */ /* 0x001ea20008000000 */
[----:B-1----:R-:W-:-:S13]  /*08c0*/  ISETP.EQ.U32.AND P0, PT, R10, R11, PT ;  /* 0x0000000b0a00720c */ /* 0x002fda0003f02070 */
[----:B--2---:R-:W2:Y:S01]  /*08d0*/  @P0 ATOMG.E.ADD.STRONG.GPU PT, R3, desc[UR4][R2.64], R13 ;  /* 0x8000000d020309a8 */ /* 0x004ea200081ef104 */
        /* <DEDUP_REMOVED lines=17> */
[----:B------:R-:W3:Y:S04]  /*09f0*/  LDG.E.U8 R11, desc[UR4][R10.64] ;  /* 0x000000040a0b7981 */ /* 0x000ee8000c1e1100 */
[----:B---3--:R2:W-:Y:S02]  /*0a00*/  STG.E.U8 desc[UR4][R2.64+0x8], R11 ;  /* 0x0000080b02007986 */ /* 0x0085e4000c101104 */
.L_x_11:
[----:B------:R-:W-:Y:S05]  /*0a10*/  BSYNC.RECONVERGENT B0 ;  /* 0x0000000000007941 */ /* 0x000fea0003800200 */
.L_x_10:
[----:B------:R-:W-:Y:S04]  /*0a20*/  BSSY.RECONVERGENT B0, `(.L_x_12) ;  /* 0x0000020000007945 */ /* 0x000fe80003800200 */
[----:B------:R-:W-:Y:S05]  /*0a30*/  @!P3 BRA `(.L_x_13) ;  /* 0x000000000078b947 */ /* 0x000fea0003800000 */
[----:B------:R-:W3:Y:S02]  /*0a40*/  LDG.E R4, desc[UR4][R4.64] ;  /* 0x0000000404047981 */ /* 0x000ee4000c1e1900 */
[----:B---3--:R-:W-:-:S13]  /*0a50*/  ISETP.NE.AND P0, PT, R4, -0x2, PT ;  /* 0xfffffffe0400780c */ /* 0x008fda0003f05270 */
[----:B------:R-:W-:Y:S05]  /*0a60*/  @P0 BRA `(.L_x_13) ;  /* 0x00000000006c0947 */ /* 0x000fea0003800000 */
[----:B------:R-:W3:Y:S01]  /*0a70*/  S2R R5, SR_LANEID ;  /* 0x0000000000057919 */ /* 0x000ee20000000000 */
[----:B------:R-:W-:Y:S01]  /*0a80*/  VOTEU.ANY UR6, UPT, PT ;  /* 0x0000000000067886 */ /* 0x000fe200038e0100 */
[----:B--2---:R-:W2:Y:S01]  /*0a90*/  LDC.64 R2, c[0x0][0x3b0] ;  /* 0x0000ec00ff027b82 */ /* 0x004ea20000000a00 */
[----:B------:R-:W3:Y:S08]  /*0aa0*/  FLO.U32 R4, UR6 ;  /* 0x0000000600047d00 */ /* 0x000ef000080e0000 */
[----:B-1----:R-:W2:Y:S01]  /*0ab0*/  POPC R11, UR6 ;  /* 0x00000006000b7d09 */ /* 0x002ea20008000000 */
[----:B---3--:R-:W-:-:S13]  /*0ac0*/  ISETP.EQ.U32.AND P0, PT, R4, R5, PT ;  /* 0x000000050400720c */ /* 0x008fda0003f02070 */
[----:B--2---:R-:W2:Y:S01]  /*0ad0*/  @P0 ATOMG.E.ADD.STRONG.GPU PT, R3, desc[UR4][R2.64], R11 ;  /* 0x8000000b020309a8 */ /* 0x004ea200081ef104 */
[----:B------:R-:W1:Y:S02]  /*0ae0*/  S2R R10, SR_LTMASK ;  /* 0x00000000000a7919 */ /* 0x000e640000003900 */
[----:B-1----:R-:W-:-:S06]  /*0af0*/  LOP3.LUT R10, R10, UR6, RZ, 0xc0, !PT ;  /* 0x000000060a0a7c12 */ /* 0x002fcc000f8ec0ff */
[----:B------:R-:W1:Y:S01]  /*0b00*/  POPC R10, R10 ;  /* 0x0000000a000a7309 */ /* 0x000e620000000000 */
[----:B--2---:R-:W1:Y:S02]  /*0b10*/  SHFL.IDX PT, R5, R3, R4, 0x1f ;  /* 0x00001f0403057589 */ /* 0x004e6400000e0000 */
[----:B-1----:R-:W-:-:S05]  /*0b20*/  IMAD.IADD R5, R5, 0x1, R10 ;  /* 0x0000000105057824 */ /* 0x002fca00078e020a */
[----:B------:R-:W-:-:S13]  /*0b30*/  ISETP.GE.AND P0, PT, R5, R16, PT ;  /* 0x000000100500720c */ /* 0x000fda0003f06270 */
[----:B------:R-:W-:Y:S05]  /*0b40*/  @P0 BRA `(.L_x_13) ;  /* 0x0000000000340947 */ /* 0x000fea0003800000 */
[----:B------:R-:W1:Y:S01]  /*0b50*/  LDCU UR6, c[0x0][0x3c0] ;  /* 0x00007800ff0677ac */ /* 0x000e620008000800 */
[----:B------:R-:W2:Y:S01]  /*0b60*/  LDC.64 R2, c[0x0][0x3a8] ;  /* 0x0000ea00ff027b82 */ /* 0x000ea20000000a00 */
[----:B------:R-:W-:Y:S01]  /*0b70*/  VIADD R9, R9, 0xffffffff ;  /* 0xffffffff09097836 */ /* 0x000fe20000000000 */
[----:B------:R-:W3:Y:S03]  /*0b80*/  LDCU.64 UR10, c[0x0][0x3b8] ;  /* 0x00007700ff0a77ac */ /* 0x000ee60008000a00 */
[----:B-1----:R-:W-:-:S05]  /*0b90*/  IMAD R11, R9, UR6, RZ ;  /* 0x00000006090b7c24 */ /* 0x002fca000f8e02ff */
[----:B------:R-:W-:Y:S02]  /*0ba0*/  SHF.R.S32.HI R10, RZ, 0x1f, R11 ;  /* 0x0000001fff0a7819 */ /* 0x000fe4000001140b */
[----:B---3--:R-:W-:Y:S01]  /*0bb0*/  IADD3 R4, P0, P1, R11, UR10, R8 ;  /* 0x0000000a0b047c10 */ /* 0x008fe2000f91e008 */
[----:B--2---:R-:W-:-:S03]  /*0bc0*/  IMAD.WIDE R2, R5, 0xc, R2 ;  /* 0x0000000c05027825 */ /* 0x004fc600078e0202 */
[----:B------:R-:W-:Y:S02]  /*0bd0*/  IADD3.X R5, PT, PT, R10, UR11, RZ, P0, P1 ;  /* 0x0000000b0a057c10 */ /* 0x000fe400087e24ff */
[----:B------:R3:W-:Y:S04]  /*0be0*/  STG.E desc[UR4][R2.64+0x4], R9 ;  /* 0x0000040902007986 */ /* 0x0007e8000c101904 */
[----:B------:R3:W-:Y:S04]  /*0bf0*/  STG.E desc[UR4][R2.64], R8 ;  /* 0x0000000802007986 */ /* 0x0007e8000c101904 */
[----:B------:R-:W2:Y:S04]  /*0c00*/  LDG.E.U8 R5, desc[UR4][R4.64] ;  /* 0x0000000404057981 */ /* 0x000ea8000c1e1100 */
[----:B--2---:R3:W-:Y:S02]  /*0c10*/  STG.E.U8 desc[UR4][R2.64+0x8], R5 ;  /* 0x0000080502007986 */ /* 0x0047e4000c101104 */
.L_x_13:
[----:B------:R-:W-:Y:S05]  /*0c20*/  BSYNC.RECONVERGENT B0 ;  /* 0x0000000000007941 */ /* 0x000fea0003800200 */
.L_x_12:
[----:B------:R-:W-:Y:S05]  /*0c30*/  @!P2 EXIT ;  /* 0x000000000000a94d */ /* 0x000fea0003800000 */
[----:B------:R-:W4:Y:S02]  /*0c40*/  LDG.E R6, desc[UR4][R6.64] ;  /* 0x0000000406067981 */ /* 0x000f24000c1e1900 */
[----:B----4-:R-:W-:-:S13]  /*0c50*/  ISETP.NE.AND P0, PT, R6, -0x2, PT ;  /* 0xfffffffe0600780c */ /* 0x010fda0003f05270 */
[----:B------:R-:W-:Y:S05]  /*0c60*/  @P0 EXIT ;  /* 0x000000000000094d */ /* 0x000fea0003800000 */
[----:B---3--:R-:W3:Y:S01]  /*0c70*/  S2R R5, SR_LANEID ;  /* 0x0000000000057919 */ /* 0x008ee20000000000 */
[----:B------:R-:W-:Y:S01]  /*0c80*/  VOTEU.ANY UR6, UPT, PT ;  /* 0x0000000000067886 */ /* 0x000fe200038e0100 */
[----:B--2---:R-:W2:Y:S01]  /*0c90*/  LDC.64 R2, c[0x0][0x3b0] ;  /* 0x0000ec00ff027b82 */ /* 0x004ea20000000a00 */
[----:B------:R-:W3:Y:S08]  /*0ca0*/  FLO.U32 R4, UR6 ;  /* 0x0000000600047d00 */ /* 0x000ef000080e0000 */
[----:B------:R-:W2:Y:S01]  /*0cb0*/  POPC R7, UR6 ;  /* 0x0000000600077d09 */ /* 0x000ea20008000000 */
[----:B---3--:R-:W-:-:S13]  /*0cc0*/  ISETP.EQ.U32.AND P0, PT, R4, R5, PT ;  /* 0x000000050400720c */ /* 0x008fda0003f02070 */
[----:B--2---:R-:W2:Y:S01]  /*0cd0*/  @P0 ATOMG.E.ADD.STRONG.GPU PT, R3, desc[UR4][R2.64], R7 ;  /* 0x80000007020309a8 */ /* 0x004ea200081ef104 */
[----:B------:R-:W3:Y:S02]  /*0ce0*/  S2R R6, SR_LTMASK ;  /* 0x0000000000067919 */ /* 0x000ee40000003900 */
[----:B---3--:R-:W-:-:S06]  /*0cf0*/  LOP3.LUT R6, R6, UR6, RZ, 0xc0, !PT ;  /* 0x0000000606067c12 */ /* 0x008fcc000f8ec0ff */
[----:B------:R-:W3:Y:S01]  /*0d00*/  POPC R6, R6 ;  /* 0x0000000600067309 */ /* 0x000ee20000000000 */
[----:B--2---:R-:W3:Y:S02]  /*0d10*/  SHFL.IDX PT, R5, R3, R4, 0x1f ;  /* 0x00001f0403057589 */ /* 0x004ee400000e0000 */
[----:B---3--:R-:W-:-:S05]  /*0d20*/  IMAD.IADD R5, R5, 0x1, R6 ;  /* 0x0000000105057824 */ /* 0x008fca00078e0206 */
[----:B------:R-:W-:-:S13]  /*0d30*/  ISETP.GE.AND P0, PT, R5, R16, PT ;  /* 0x000000100500720c */ /* 0x000fda0003f06270 */
[----:B------:R-:W-:Y:S05]  /*0d40*/  @P0 EXIT ;  /* 0x000000000000094d */ /* 0x000fea0003800000 */
[----:B------:R-:W2:Y:S01]  /*0d50*/  LDCU UR6, c[0x0][0x3c0] ;  /* 0x00007800ff0677ac */ /* 0x000ea20008000800 */
[----:B------:R-:W3:Y:S01]  /*0d60*/  LDC.64 R2, c[0x0][0x3a8] ;  /* 0x0000ea00ff027b82 */ /* 0x000ee20000000a00 */
[----:B------:R-:W4:Y:S01]  /*0d70*/  LDCU.64 UR10, c[0x0][0x3b8] ;  /* 0x00007700ff0a77ac */ /* 0x000f220008000a00 */
[----:B--2---:R-:W-:-:S05]  /*0d80*/  IMAD R7, R0, UR6, RZ ;  /* 0x0000000600077c24 */ /* 0x004fca000f8e02ff */
[----:B------:R-:W-:Y:S02]  /*0d90*/  SHF.R.S32.HI R6, RZ, 0x1f, R7 ;  /* 0x0000001fff067819 */ /* 0x000fe40000011407 */
[----:B----4-:R-:W-:Y:S01]  /*0da0*/  IADD3 R4, P0, P1, R7, UR10, R8 ;  /* 0x0000000a07047c10 */ /* 0x010fe2000f91e008 */
[----:B---3--:R-:W-:-:S03]  /*0db0*/  IMAD.WIDE R2, R5, 0xc, R2 ;  /* 0x0000000c05027825 */ /* 0x008fc600078e0202 */
[----:B------:R-:W-:Y:S02]  /*0dc0*/  IADD3.X R5, PT, PT, R6, UR11, RZ, P0, P1 ;  /* 0x0000000b06057c10 */ /* 0x000fe400087e24ff */
[----:B------:R-:W-:Y:S04]  /*0dd0*/  STG.E desc[UR4][R2.64], R8 ;  /* 0x0000000802007986 */ /* 0x000fe8000c101904 */
[----:B------:R-:W-:Y:S04]  /*0de0*/  STG.E desc[UR4][R2.64+0x4], R0 ;  /* 0x0000040002007986 */ /* 0x000fe8000c101904 */
[----:B------:R-:W2:Y:S04]  /*0df0*/  LDG.E.U8 R5, desc[UR4][R4.64] ;  /* 0x0000000404057981 */ /* 0x000ea8000c1e1100 */
[----:B--2---:R-:W-:Y:S01]  /*0e00*/  STG.E.U8 desc[UR4][R2.64+0x8], R5 ;  /* 0x0000080502007986 */ /* 0x004fe2000c101104 */
[----:B------:R-:W-:Y:S05]  /*0e10*/  EXIT ;  /* 0x000000000000794d */ /* 0x000fea0003800000 */
.L_x_3:
[----:B------:R-:W-:-:S05]  /*0e20*/  IMAD.MOV.U32 R3, RZ, RZ, -0x1 ;  /* 0xffffffffff037424 */ /* 0x000fca00078e00ff */
[----:B------:R-:W-:Y:S01]  /*0e30*/  STG.E desc[UR4][R12.64], R3 ;  /* 0x000000030c007986 */ /* 0x000fe2000c101904 */
[----:B------:R-:W-:Y:S05]  /*0e40*/  EXIT ;  /* 0x000000000000794d */ /* 0x000fea0003800000 */
.L_x_14:
        /* <DEDUP_REMOVED lines=11> */
.L_x_34:


//--------------------- .text._Z25findBoundaryPixels_kernelPKiiPKhiP14WatershedPixelPiiii --------------------------
	.section	.text._Z25findBoundaryPixels_kernelPKiiPKhiP14WatershedPixelPiiii,"ax",@progbits
	.align	128
        .global         _Z25findBoundaryPixels_kernelPKiiPKhiP14WatershedPixelPiiii
        .type           _Z25findBoundaryPixels_kernelPKiiPKhiP14WatershedPixelPiiii,@function
        .size           _Z25findBoundaryPixels_kernelPKiiPKhiP14WatershedPixelPiiii,(.L_x_35 - _Z25findBoundaryPixels_kernelPKiiPKhiP14WatershedPixelPiiii)
        .other          _Z25findBoundaryPixels_kernelPKiiPKhiP14WatershedPixelPiiii,@"STO_CUDA_ENTRY STV_DEFAULT"
_Z25findBoundaryPixels_kernelPKiiPKhiP14WatershedPixelPiiii:
.text._Z25findBoundaryPixels_kernelPKiiPKhiP14WatershedPixelPiiii:
[----:B------:R-:W-:Y:S01]  /*0000*/  LDC R1, c[0x0][0x37c] ;  /* 0x0000df00ff017b82 */ /* 0x000fe20000000800 */
[----:B------:R-:W0:Y:S07]  /*0010*/  S2R R5, SR_TID.Y ;  /* 0x0000000000057919 */ /* 0x000e2e0000002200 */
[----:B------:R-:W1:Y:S01]  /*0020*/  LDC R2, c[0x0][0x360] ;  /* 0x0000d800ff027b82 */ /* 0x000e620000000800 */
[----:B------:R-:W2:Y:S01]  /*0030*/  LDCU.64 UR8, c[0x0][0x3b0] ;  /* 0x00007600ff0877ac */ /* 0x000ea20008000a00 */
[----:B------:R-:W1:Y:S06]  /*0040*/  S2R R3, SR_TID.X ;  /* 0x0000000000037919 */ /* 0x000e6c0000002100 */
[----:B------:R-:W0:Y:S08]  /*0050*/  S2UR UR5, SR_CTAID.Y ;  /* 0x00000000000579c3 */ /* 0x000e300000002600 */
[----:B------:R-:W0:Y:S08]  /*0060*/  LDC R0, c[0x0][0x364] ;  /* 0x0000d900ff007b82 */ /* 0x000e300000000800 */
[----:B------:R-:W1:Y:S01]  /*0070*/  S2UR UR4, SR_CTAID.X ;  /* 0x00000000000479c3 */ /* 0x000e620000002500 */
[----:B0-----:R-:W-:-:S05]  /*0080*/  IMAD R0, R0, UR5, R5 ;  /* 0x0000000500007c24 */ /* 0x001fca000f8e0205 */
[----:B--2---:R-:W-:Y:S01]  /*0090*/  ISETP.GE.AND P0, PT, R0, UR9, PT ;  /* 0x0000000900007c0c */ /* 0x004fe2000bf06270 */
[----:B-1----:R-:W-:-:S05]  /*00a0*/  IMAD R2, R2, UR4, R3 ;  /* 0x0000000402027c24 */ /* 0x002fca000f8e0203 */
[----:B------:R-:W-:-:S13]  /*00b0*/  ISETP.GE.OR P0, PT, R2, UR8, P0 ;  /* 0x0000000802007c0c */ /* 0x000fda0008706670 */
[----:B------:R-:W-:Y:S05]  /*00c0*/  @P0 EXIT ;  /* 0x000000000000094d */ /* 0x000fea0003800000 */
[----:B------:R-:W0:Y:S01]  /*00d0*/  LDC R11, c[0x0][0x388] ;  /* 0x0000e200ff0b7b82 */ /* 0x000e220000000800 */
[----:B------:R-:W1:Y:S01]  /*00e0*/  LDCU.64 UR10, c[0x0][0x380] ;  /* 0x00007000ff0a77ac */ /* 0x000e620008000a00 */
[----:B------:R-:W2:Y:S01]  /*00f0*/  LDCU.64 UR4, c[0x0][0x358] ;  /* 0x00006b00ff0477ac */ /* 0x000ea20008000a00 */
[----:B0-----:R-:W-:-:S05]  /*0100*/  IMAD R10, R0, R11, RZ ;  /* 0x0000000b000a7224 */ /* 0x001fca00078e02ff */
[----:B-1----:R-:W-:-:S04]  /*0110*/  IADD3 R4, P0, PT, R10, UR10, RZ ;  /* 0x0000000a0a047c10 */ /* 0x002fc8000ff1e0ff */
[----:B------:R-:W-:-:S03]  /*0120*/  LEA.HI.X.SX32 R5, R10, UR11, 0x1, P0 ;  /* 0x0000000b0a057c11 */ /* 0x000fc600080f0eff */
[----:B------:R-:W-:-:S06]  /*0130*/  IMAD.WIDE R6, R2, 0x4, R4 ;  /* 0x0000000402067825 */ /* 0x000fcc00078e0204 */
[----:B--2---:R-:W2:Y:S02]  /*0140*/  LDG.E R6, desc[UR4][R6.64] ;  /* 0x0000000406067981 */ /* 0x004ea4000c1e1900 */
[----:B--2---:R-:W-:-:S13]  /*0150*/  ISETP.NE.AND P0, PT, R6, -0x2, PT ;  /* 0xfffffffe0600780c */ /* 0x004fda0003f05270 */
[----:B------:R-:W-:Y:S05]  /*0160*/  @P0 EXIT ;  /* 0x000000000000094d */ /* 0x000fea0003800000 */
[----:B------:R-:W0:Y:S01]  /*0170*/  LDCU UR6, c[0x0][0x398] ;  /* 0x00007300ff0677ac */ /* 0x000e220008000800 */
[C---:B------:R-:W-:Y:S01]  /*0180*/  ISETP.GT.AND P0, PT, R2.reuse, UR8, PT ;  /* 0x0000000802007c0c */ /* 0x040fe2000bf04270 */
[----:B------:R-:W-:Y:S04]  /*0190*/  BSSY.RECONVERGENT B1, `(.L_x_15) ;  /* 0x0000030000017945 */ /* 0x000fe80003800200 */
[----:B------:R-:W-:Y:S01]  /*01a0*/  BSSY.RELIABLE B0, `(.L_x_16) ;  /* 0x000000b000007945 */ /* 0x000fe20003800100 */
[----:B------:R-:W-:Y:S02]  /*01b0*/  SHF.R.S32.HI R3, RZ, 0x1f, R2 ;  /* 0x0000001fff037819 */ /* 0x000fe40000011402 */
[----:B------:R-:W-:Y:S01]  /*01c0*/  ISETP.LT.OR P0, PT, R2, 0x1, P0 ;  /* 0x000000010200780c */ /* 0x000fe20000701670 */
[----:B0-----:R-:W-:-:S12]  /*01d0*/  IMAD R7, R0, UR6, RZ ;  /* 0x0000000600077c24 */ /* 0x001fd8000f8e02ff */
[----:B------:R-:W-:Y:S05]  /*01e0*/  @P0 BRA `(.L_x_17) ;  /* 0x0000000000180947 */ /* 0x000fea0003800000 */
[----:B------:R-:W-:-:S04]  /*01f0*/  VIADD R9, R2, 0xffffffff ;  /* 0xffffffff02097836 */ /* 0x000fc80000000000 */
[----:B------:R-:W-:-:S06]  /*0200*/  IMAD.WIDE.U32 R8, R9, 0x4, R4 ;  /* 0x0000000409087825 */ /* 0x000fcc00078e0004 */
[----:B------:R-:W2:Y:S02]  /*0210*/  LDG.E R8, desc[UR4][R8.64] ;  /* 0x0000000408087981 */ /* 0x000ea4000c1e1900 */
[----:B--2---:R-:W-:-:S13]  /*0220*/  ISETP.GT.AND P0, PT, R8, RZ, PT ;  /* 0x000000ff0800720c */ /* 0x004fda0003f04270 */
[----:B------:R-:W-:Y:S05]  /*0230*/  @P0 BREAK.RELIABLE B0 ;  /* 0x0000000000000942 */ /* 0x000fea0003800100 */
[----:B------:R-:W-:Y:S05]  /*0240*/  @P0 BRA `(.L_x_18) ;  /* 0x0000000000900947 */ /* 0x000fea0003800000 */
.L_x_17:
[----:B------:R-:W-:Y:S05]  /*0250*/  BSYNC.RELIABLE B0 ;  /* 0x0000000000007941 */ /* 0x000fea0003800100 */
.L_x_16:
[----:B------:R-:W-:Y:S01]  /*0260*/  VIADD R9, R2, 0x1 ;  /* 0x0000000102097836 */ /* 0x000fe20000000000 */
[----:B------:R-:W-:Y:S04]  /*0270*/  BSSY.RELIABLE B2, `(.L_x_19) ;  /* 0x0000009000027945 */ /* 0x000fe80003800100 */
[----:B------:R-:W-:-:S04]  /*0280*/  ISETP.GE.AND P0, PT, R9, UR8, PT ;  /* 0x0000000809007c0c */ /* 0x000fc8000bf06270 */
[----:B------:R-:W-:-:S13]  /*0290*/  ISETP.LT.OR P0, PT, R2, -0x1, P0 ;  /* 0xffffffff0200780c */ /* 0x000fda0000701670 */
[----:B------:R-:W-:Y:S05]  /*02a0*/  @P0 BRA `(.L_x_20) ;  /* 0x0000000000140947 */ /* 0x000fea0003800000 */
[----:B------:R-:W-:-:S06]  /*02b0*/  IMAD.WIDE.U32 R8, R9, 0x4, R4 ;  /* 0x0000000409087825 */ /* 0x000fcc00078e0004 */
[----:B------:R-:W2:Y:S02]  /*02c0*/  LDG.E R8, desc[UR4][R8.64] ;  /* 0x0000000408087981 */ /* 0x000ea4000c1e1900 */
[----:B--2---:R-:W-:-:S13]  /*02d0*/  ISETP.GT.AND P0, PT, R8, RZ, PT ;  /* 0x000000ff0800720c */ /* 0x004fda0003f04270 */
[----:B------:R-:W-:Y:S05]  /*02e0*/  @P0 BREAK.RELIABLE B2 ;  /* 0x0000000000020942 */ /* 0x000fea0003800100 */
[----:B------:R-:W-:Y:S05]  /*02f0*/  @P0 BRA `(.L_x_18) ;  /* 0x0000000000640947 */ /* 0x000fea0003800000 */
.L_x_20:
[----:B------:R-:W-:Y:S05]  /*0300*/  BSYNC.RELIABLE B2 ;  /* 0x0000000000027941 */ /* 0x000fea0003800100 */
.L_x_19:
[----:B------:R-:W-:Y:S01]  /*0310*/  VIADD R6, R0, 0xffffffff ;  /* 0xffffffff00067836 */ /* 0x000fe20000000000 */
[----:B------:R-:W-:Y:S04]  /*0320*/  BSSY.RELIABLE B2, `(.L_x_21) ;  /* 0x000000c000027945 */ /* 0x000fe80003800100 */
[----:B------:R-:W-:-:S04]  /*0330*/  ISETP.GE.U32.AND P0, PT, R6, UR9, PT ;  /* 0x0000000906007c0c */ /* 0x000fc8000bf06070 */
[----:B------:R-:W-:-:S13]  /*0340*/  ISETP.LT.OR P0, PT, R2, RZ, P0 ;  /* 0x000000ff0200720c */ /* 0x000fda0000701670 */
[----:B------:R-:W-:Y:S05]  /*0350*/  @P0 BRA `(.L_x_22) ;  /* 0x0000000000200947 */ /* 0x000fea0003800000 */
[----:B------:R-:W-:-:S05]  /*0360*/  IMAD.IADD R10, R10, 0x1, -R11 ;  /* 0x000000010a0a7824 */ /* 0x000fca00078e0a0b */
[----:B------:R-:W-:-:S04]  /*0370*/  IADD3 R8, P0, PT, R10, UR10, RZ ;  /* 0x0000000a0a087c10 */ /* 0x000fc8000ff1e0ff */
[----:B------:R-:W-:-:S03]  /*0380*/  LEA.HI.X.SX32 R9, R10, UR11, 0x1, P0 ;  /* 0x0000000b0a097c11 */ /* 0x000fc600080f0eff */
[----:B------:R-:W-:-:S06]  /*0390*/  IMAD.WIDE.U32 R8, R2, 0x4, R8 ;  /* 0x0000000402087825 */ /* 0x000fcc00078e0008 */
[----:B------:R-:W2:Y:S02]  /*03a0*/  LDG.E R8, desc[UR4][R8.64] ;  /* 0x0000000408087981 */ /* 0x000ea4000c1e1900 */
[----:B--2---:R-:W-:-:S13]  /*03b0*/  ISETP.GT.AND P0, PT, R8, RZ, PT ;  /* 0x000000ff0800720c */ /* 0x004fda0003f04270 */
[----:B------:R-:W-:Y:S05]  /*03c0*/  @P0 BREAK.RELIABLE B2 ;  /* 0x0000000000020942 */ /* 0x000fea0003800100 */
[----:B------:R-:W-:Y:S05]  /*03d0*/  @P0 BRA `(.L_x_18) ;  /* 0x00000000002c0947 */ /* 0x000fea0003800000 */
.L_x_22:
[----:B------:R-:W-:Y:S05]  /*03e0*/  BSYNC.RELIABLE B2 ;  /* 0x0000000000027941 */ /* 0x000fea0003800100 */
.L_x_21:
[----:B------:R-:W-:-:S05]  /*03f0*/  VIADD R6, R0, 0x1 ;  /* 0x0000000100067836 */ /* 0x000fca0000000000 */
[----:B------:R-:W-:-:S04]  /*0400*/  ISETP.GE.U32.AND P0, PT, R6, UR9, PT ;  /* 0x0000000906007c0c */ /* 0x000fc8000bf06070 */
[----:B------:R-:W-:-:S13]  /*0410*/  ISETP.LT.OR P0, PT, R2, RZ, P0 ;  /* 0x000000ff0200720c */ /* 0x000fda0000701670 */
[----:B------:R-:W-:Y:S05]  /*0420*/  @P0 EXIT ;  /* 0x000000000000094d */ /* 0x000fea0003800000 */
[----:B------:R-:W-:-:S04]  /*0430*/  IADD3 R4, P0, PT, R4, R11, RZ ;  /* 0x0000000b04047210 */ /* 0x000fc80007f1e0ff */
[----:B------:R-:W-:-:S03]  /*0440*/  LEA.HI.X.SX32 R5, R11, R5, 0x1, P0 ;  /* 0x000000050b057211 */ /* 0x000fc600000f0eff */
[----:B------:R-:W-:-:S06]  /*0450*/  IMAD.WIDE.U32 R4, R2, 0x4, R4 ;  /* 0x0000000402047825 */ /* 0x000fcc00078e0004 */
[----:B------:R-:W2:Y:S02]  /*0460*/  LDG.E R4, desc[UR4][R4.64] ;  /* 0x0000000404047981 */ /* 0x000ea4000c1e1900 */
[----:B--2---:R-:W-:-:S13]  /*0470*/  ISETP.GE.AND P0, PT, R4, 0x1, PT ;  /* 0x000000010400780c */ /* 0x004fda0003f06270 */
[----:B------:R-:W-:Y:S05]  /*0480*/  @!P0 EXIT ;  /* 0x000000000000894d */ /* 0x000fea0003800000 */
.L_x_18:
[----:B------:R-:W-:Y:S05]  /*0490*/  BSYNC.RECONVERGENT B1 ;  /* 0x0000000000017941 */ /* 0x000fea0003800200 */
.L_x_15:
[----:B------:R-:W-:Y:S05]  /*04a0*/  WARPSYNC.ALL ;  /* 0x0000000000007948 */ /* 0x000fea0003800000 */
[----:B------:R-:W0:Y:S01]  /*04b0*/  S2R R9, SR_LANEID ;  /* 0x0000000000097919 */ /* 0x000e220000000000 */
[----:B------:R-:W-:Y:S01]  /*04c0*/  VOTEU.ANY UR6, UPT, PT ;  /* 0x0000000000067886 */ /* 0x000fe200038e0100 */
[----:B------:R-:W1:Y:S01]  /*04d0*/  LDC.64 R4, c[0x0][0x3a8] ;  /* 0x0000ea00ff047b82 */ /* 0x000e620000000a00 */
[----:B------:R-:W0:Y:S08]  /*04e0*/  FLO.U32 R6, UR6 ;  /* 0x0000000600067d00 */ /* 0x000e3000080e0000 */
[----:B------:R-:W1:Y:S01]  /*04f0*/  POPC R11, UR6 ;  /* 0x00000006000b7d09 */ /* 0x000e620008000000 */
[----:B0-----:R-:W-:-:S13]  /*0500*/  ISETP.EQ.U32.AND P0, PT, R6, R9, PT ;  /* 0x000000090600720c */ /* 0x001fda0003f02070 */
[----:B-1----:R-:W2:Y:S01]  /*0510*/  @P0 ATOMG.E.ADD.STRONG.GPU PT, R5, desc[UR4][R4.64], R11 ;  /* 0x8000000b040509a8 */ /* 0x002ea200081ef104 */
[----:B------:R-:W0:Y:S02]  /*0520*/  S2R R8, SR_LTMASK ;  /* 0x0000000000087919 */ /* 0x000e240000003900 */
[----:B0-----:R-:W-:Y:S01]  /*0530*/  LOP3.LUT R8, R8, UR6, RZ, 0xc0, !PT ;  /* 0x0000000608087c12 */ /* 0x001fe2000f8ec0ff */
[----:B------:R-:W0:Y:S05]  /*0540*/  LDCU UR6, c[0x0][0x3b8] ;  /* 0x00007700ff0677ac */ /* 0x000e2a0008000800 */
[----:B------:R-:W1:Y:S01]  /*0550*/  POPC R8, R8 ;  /* 0x0000000800087309 */ /* 0x000e620000000000 */
[----:B--2---:R-:W1:Y:S02]  /*0560*/  SHFL.IDX PT, R9, R5, R6, 0x1f ;  /* 0x00001f0605097589 */ /* 0x004e6400000e0000 */
[----:B-1----:R-:W-:-:S05]  /*0570*/  IMAD.IADD R9, R9, 0x1, R8 ;  /* 0x0000000109097824 */ /* 0x002fca00078e0208 */
[----:B0-----:R-:W-:-:S13]  /*0580*/  ISETP.GE.AND P0, PT, R9, UR6, PT ;  /* 0x0000000609007c0c */ /* 0x001fda000bf06270 */
[----:B------:R-:W-:Y:S05]  /*0590*/  @P0 EXIT ;  /* 0x000000000000094d */ /* 0x000fea0003800000 */
[----:B------:R-:W0:Y:S01]  /*05a0*/  LDC.64 R4, c[0x0][0x3a0] ;  /* 0x0000e800ff047b82 */ /* 0x000e220000000a00 */
[----:B------:R-:W1:Y:S01]  /*05b0*/  LDCU.64 UR6, c[0x0][0x390] ;  /* 0x00007200ff0677ac */ /* 0x000e620008000a00 */
[----:B------:R-:W-:Y:S02]  /*05c0*/  SHF.R.S32.HI R8, RZ, 0x1f, R7 ;  /* 0x0000001fff087819 */ /* 0x000fe40000011407 */
[----:B-1----:R-:W-:-:S04]  /*05d0*/  IADD3 R6, P0, P1, R7, UR6, R2 ;  /* 0x0000000607067c10 */ /* 0x002fc8000f91e002 */
[----:B------:R-:W-:Y:S01]  /*05e0*/  IADD3.X R7, PT, PT, R8, UR7, R3, P0, P1 ;  /* 0x0000000708077c10 */ /* 0x000fe200087e2403 */
[----:B0-----:R-:W-:-:S05]  /*05f0*/  IMAD.WIDE R4, R9, 0xc, R4 ;  /* 0x0000000c09047825 */ /* 0x001fca00078e0204 */
[----:B------:R-:W-:Y:S04]  /*0600*/  STG.E desc[UR4][R4.64+0x4], R0 ;  /* 0x0000040004007986 */ /* 0x000fe8000c101904 */
[----:B------:R-:W-:Y:S04]  /*0610*/  STG.E desc[UR4][R4.64], R2 ;  /* 0x0000000204007986 */ /* 0x000fe8000c101904 */
[----:B------:R-:W2:Y:S04]  /*0620*/  LDG.E.U8 R7, desc[UR4][R6.64] ;  /* 0x0000000406077981 */ /* 0x000ea8000c1e1100 */
[----:B--2---:R-:W-:Y:S01]  /*0630*/  STG.E.U8 desc[UR4][R4.64+0x8], R7 ;  /* 0x0000080704007986 */ /* 0x004fe2000c101104 */
[----:B------:R-:W-:Y:S05]  /*0640*/  EXIT ;  /* 0x000000000000794d */ /* 0x000fea0003800000 */
.L_x_23:
        /* <DEDUP_REMOVED lines=11> */
.L_x_35:


//--------------------- .text._Z24initializeMarkers_kernelPiiii --------------------------
	.section	.text._Z24initializeMarkers_kernelPiiii,"ax",@progbits
	.align	128
        .global         _Z24initializeMarkers_kernelPiiii
        .type           _Z24initializeMarkers_kernelPiiii,@function
        .size           _Z24initializeMarkers_kernelPiiii,(.L_x_36 - _Z24initializeMarkers_kernelPiiii)
        .other          _Z24initializeMarkers_kernelPiiii,@"STO_CUDA_ENTRY STV_DEFAULT"
_Z24initializeMarkers_kernelPiiii:
.text._Z24initializeMarkers_kernelPiiii:
[----:B------:R-:W-:Y:S01]  /*0000*/  LDC R1, c[0x0][0x37c] ;  /* 0x0000df00ff017b82 */ /* 0x000fe20000000800 */
[----:B------:R-:W0:Y:S07]  /*0010*/  S2R R3, SR_TID.Y ;  /* 0x0000000000037919 */ /* 0x000e2e0000002200 */
[----:B------:R-:W1:Y:S01]  /*0020*/  LDC R5, c[0x0][0x360] ;  /* 0x0000d800ff057b82 */ /* 0x000e620000000800 */
[----:B------:R-:W2:Y:S01]  /*0030*/  LDCU UR6, c[0x0][0x390] ;  /* 0x00007200ff0677ac */ /* 0x000ea20008000800 */
[----:B------:R-:W1:Y:S01]  /*0040*/  S2R R2, SR_TID.X ;  /* 0x0000000000027919 */ /* 0x000e620000002100 */
[----:B------:R-:W3:Y:S05]  /*0050*/  LDCU UR7, c[0x0][0x38c] ;  /* 0x00007180ff0777ac */ /* 0x000eea0008000800 */
[----:B------:R-:W0:Y:S08]  /*0060*/  S2UR UR5, SR_CTAID.Y ;  /* 0x00000000000579c3 */ /* 0x000e300000002600 */
[----:B------:R-:W0:Y:S08]  /*0070*/  LDC R0, c[0x0][0x364] ;  /* 0x0000d900ff007b82 */ /* 0x000e300000000800 */
[----:B------:R-:W1:Y:S01]  /*0080*/  S2UR UR4, SR_CTAID.X ;  /* 0x00000000000479c3 */ /* 0x000e620000002500 */
[----:B0-----:R-:W-:-:S05]  /*0090*/  IMAD R0, R0, UR5, R3 ;  /* 0x0000000500007c24 */ /* 0x001fca000f8e0203 */
[----:B--2---:R-:W-:Y:S01]  /*00a0*/  ISETP.GE.AND P0, PT, R0, UR6, PT ;  /* 0x0000000600007c0c */ /* 0x004fe2000bf06270 */
[----:B-1----:R-:W-:-:S05]  /*00b0*/  IMAD R5, R5, UR4, R2 ;  /* 0x0000000405057c24 */ /* 0x002fca000f8e0202 */
[----:B---3--:R-:W-:-:S13]  /*00c0*/  ISETP.GE.OR P0, PT, R5, UR7, P0 ;  /* 0x0000000705007c0c */ /* 0x008fda0008706670 */
[----:B------:R-:W-:Y:S05]  /*00d0*/  @P0 EXIT ;  /* 0x000000000000094d */ /* 0x000fea0003800000 */
[----:B------:R-:W0:Y:S01]  /*00e0*/  LDCU UR4, c[0x0][0x388] ;  /* 0x00007100ff0477ac */ /* 0x000e220008000800 */
[----:B------:R-:W1:Y:S01]  /*00f0*/  LDCU.64 UR6, c[0x0][0x380] ;  /* 0x00007000ff0677ac */ /* 0x000e620008000a00 */
[----:B0-----:R-:W-:Y:S01]  /*0100*/  IMAD R0, R0, UR4, RZ ;  /* 0x0000000400007c24 */ /* 0x001fe2000f8e02ff */
[----:B------:R-:W0:Y:S04]  /*0110*/  LDCU.64 UR4, c[0x0][0x358] ;  /* 0x00006b00ff0477ac */ /* 0x000e280008000a00 */
[----:B-1----:R-:W-:-:S04]  /*0120*/  IADD3 R2, P0, PT, R0, UR6, RZ ;  /* 0x0000000600027c10 */ /* 0x002fc8000ff1e0ff */
[----:B------:R-:W-:-:S03]  /*0130*/  LEA.HI.X.SX32 R3, R0, UR7, 0x1, P0 ;  /* 0x0000000700037c11 */ /* 0x000fc600080f0eff */
[----:B------:R-:W-:-:S05]  /*0140*/  IMAD.WIDE R2, R5, 0x4, R2 ;  /* 0x0000000405027825 */ /* 0x000fca00078e0202 */
[----:B0-----:R-:W2:Y:S02]  /*0150*/  LDG.E R0, desc[UR4][R2.64] ;  /* 0x0000000402007981 */ /* 0x001ea4000c1e1900 */
[----:B--2---:R-:W-:-:S13]  /*0160*/  ISETP.GT.AND P0, PT, R0, RZ, PT ;  /* 0x000000ff0000720c */ /* 0x004fda0003f04270 */
[----:B------:R-:W-:Y:S05]  /*0170*/  @P0 EXIT ;  /* 0x000000000000094d */ /* 0x000fea0003800000 */
[----:B------:R-:W-:-:S05]  /*0180*/  MOV R5, 0xfffffffe ;  /* 0xfffffffe00057802 */ /* 0x000fca0000000f00 */
[----:B------:R-:W-:Y:S01]  /*0190*/  STG.E desc[UR4][R2.64], R5 ;  /* 0x0000000502007986 */ /* 0x000fe2000c101904 */
[----:B------:R-:W-:Y:S05]  /*01a0*/  EXIT ;  /* 0x000000000000794d */ /* 0x000fea0003800000 */
.L_x_24:
        /* <DEDUP_REMOVED lines=13> */
.L_x_36:


//--------------------- .text._Z22computeGradient_kernelPKhiPhiiih --------------------------
	.section	.text._Z22computeGradient_kernelPKhiPhiiih,"ax",@progbits
	.align	128
        .global         _Z22computeGradient_kernelPKhiPhiiih
        .type           _Z22computeGradient_kernelPKhiPhiiih,@function
        .size           _Z22computeGradient_kernelPKhiPhiiih,(.L_x_32 - _Z22computeGradient_kernelPKhiPhiiih)
        .other          _Z22computeGradient_kernelPKhiPhiiih,@"STO_CUDA_ENTRY STV_DEFAULT"
_Z22computeGradient_kernelPKhiPhiiih:
.text._Z22computeGradient_kernelPKhiPhiiih:
        /* <DEDUP_REMOVED lines=14> */
[----:B------:R-:W-:Y:S01]  /*00e0*/  UIADD3 UR4, UPT, UPT, UR4, -0x1, URZ ;  /* 0xffffffff04047890 */ /* 0x000fe2000fffe0ff */
[----:B------:R-:W0:Y:S01]  /*00f0*/  LDC.U8 R2, c[0x0][0x3a4] ;  /* 0x0000e900ff027b82 */ /* 0x000e220000000000 */
[----:B------:R-:W1:Y:S01]  /*0100*/  LDCU UR6, c[0x0][0x398] ;  /* 0x00007300ff0677ac */ /* 0x000e620008000800 */
[----:B------:R-:W-:Y:S01]  /*0110*/  BSSY.RECONVERGENT B0, `(.L_x_25) ;  /* 0x000003f000007945 */ /* 0x000fe20003800200 */
[----:B------:R-:W-:Y:S02]  /*0120*/  CS2R R4, SRZ ;  /* 0x0000000000047805 */ /* 0x000fe4000001ff00 */
[----:B------:R-:W-:Y:S01]  /*0130*/  ISETP.GE.AND P0, PT, R3, UR4, PT ;  /* 0x0000000403007c0c */ /* 0x000fe2000bf06270 */
[----:B------:R-:W-:-:S03]  /*0140*/  UIADD3 UR4, UPT, UPT, UR5, -0x1, URZ ;  /* 0xffffffff05047890 */ /* 0x000fc6000fffe0ff */
[----:B------:R-:W-:-:S04]  /*0150*/  ISETP.LT.OR P0, PT, R3, 0x1, P0 ;  /* 0x000000010300780c */ /* 0x000fc80000701670 */
[----:B------:R-:W-:-:S04]  /*0160*/  ISETP.EQ.OR P0, PT, R0, RZ, P0 ;  /* 0x000000ff0000720c */ /* 0x000fc80000702670 */
[----:B------:R-:W-:Y:S01]  /*0170*/  ISETP.GE.U32.OR P0, PT, R0, UR4, P0 ;  /* 0x0000000400007c0c */ /* 0x000fe20008706470 */
[----:B------:R-:W2:Y:S01]  /*0180*/  LDCU.64 UR4, c[0x0][0x358] ;  /* 0x00006b00ff0477ac */ /* 0x000ea20008000a00 */
[----:B0-----:R-:W-:-:S04]  /*0190*/  PRMT R2, R2, 0x9910, RZ ;  /* 0x0000991002027816 */ /* 0x001fc800000000ff */
[----:B------:R-:W-:Y:S01]  /*01a0*/  ISETP.NE.AND P1, PT, R2, 0x1, PT ;  /* 0x000000010200780c */ /* 0x000fe20003f25270 */
[----:B-1----:R-:W-:-:S06]  /*01b0*/  IMAD R2, R0, UR6, RZ ;  /* 0x0000000600027c24 */ /* 0x002fcc000f8e02ff */
[----:B--2---:R-:W-:Y:S06]  /*01c0*/  @P0 BRA `(.L_x_26) ;  /* 0x0000000000cc0947 */ /* 0x004fec0003800000 */
[----:B------:R-:W0:Y:S01]  /*01d0*/  LDC R9, c[0x0][0x388] ;  /* 0x0000e200ff097b82 */ /* 0x000e220000000800 */
[----:B------:R-:W1:Y:S01]  /*01e0*/  LDCU.64 UR6, c[0x0][0x380] ;  /* 0x00007000ff0677ac */ /* 0x000e620008000a00 */
[----:B------:R-:W-:Y:S02]  /*01f0*/  VIADD R8, R3, 0xffffffff ;  /* 0xffffffff03087836 */ /* 0x000fe40000000000 */
[----:B0-----:R-:W-:-:S04]  /*0200*/  IMAD R0, R0, R9, RZ ;  /* 0x0000000900007224 */ /* 0x001fc800078e02ff */
[C---:B------:R-:W-:Y:S01]  /*0210*/  IMAD.IADD R4, R0.reuse, 0x1, -R9 ;  /* 0x0000000100047824 */ /* 0x040fe200078e0a09 */
[----:B-1----:R-:W-:-:S04]  /*0220*/  IADD3 R7, P0, PT, R0, UR6, RZ ;  /* 0x0000000600077c10 */ /* 0x002fc8000ff1e0ff */
[----:B------:R-:W-:Y:S02]  /*0230*/  IADD3 R6, P2, PT, R4, UR6, RZ ;  /* 0x0000000604067c10 */ /* 0x000fe4000ff5e0ff */
[----:B------:R-:W-:Y:S02]  /*0240*/  LEA.HI.X.SX32 R17, R0, UR7, 0x1, P0 ;  /* 0x0000000700117c11 */ /* 0x000fe400080f0eff */
[----:B------:R-:W-:Y:S02]  /*0250*/  IADD3 R10, P4, PT, R3, R7, RZ ;  /* 0x00000007030a7210 */ /* 0x000fe40007f9e0ff */
[----:B------:R-:W-:Y:S02]  /*0260*/  IADD3 R14, P3, PT, R7, R9, RZ ;  /* 0x00000009070e7210 */ /* 0x000fe40007f7e0ff */
[----:B------:R-:W-:Y:S01]  /*0270*/  LEA.HI.X.SX32 R5, R4, UR7, 0x1, P2 ;  /* 0x0000000704057c11 */ /* 0x000fe200090f0eff */
[----:B------:R-:W-:Y:S01]  /*0280*/  IMAD.X R11, RZ, RZ, R17, P4 ;  /* 0x000000ffff0b7224 */ /* 0x000fe200020e0611 */
[----:B------:R-:W-:-:S02]  /*0290*/  IADD3 R4, P0, PT, R8, R7, RZ ;  /* 0x0000000708047210 */ /* 0x000fc40007f1e0ff */
[C---:B------:R-:W-:Y:S02]  /*02a0*/  IADD3 R12, P5, PT, R8.reuse, R14, RZ ;  /* 0x0000000e080c7210 */ /* 0x040fe40007fbe0ff */
[----:B------:R-:W-:Y:S01]  /*02b0*/  LEA.HI.X.SX32 R0, R9, R17, 0x1, P3 ;  /* 0x0000001109007211 */ /* 0x000fe200018f0eff */
[----:B------:R-:W2:Y:S01]  /*02c0*/  LDG.E.U8 R10, desc[UR4][R10.64+0x1] ;  /* 0x000001040a0a7981 */ /* 0x000ea2000c1e1100 */
[-C--:B------:R-:W-:Y:S02]  /*02d0*/  IADD3 R8, P4, PT, R8, R6.reuse, RZ ;  /* 0x0000000608087210 */ /* 0x080fe40007f9e0ff */
[C---:B------:R-:W-:Y:S02]  /*02e0*/  IADD3 R6, P2, PT, R3.reuse, R6, RZ ;  /* 0x0000000603067210 */ /* 0x040fe40007f5e0ff */
[----:B------:R-:W-:Y:S02]  /*02f0*/  IADD3 R14, P3, PT, R3, R14, RZ ;  /* 0x0000000e030e7210 */ /* 0x000fe40007f7e0ff */
[----:B------:R-:W-:Y:S01]  /*0300*/  IADD3.X R13, PT, PT, RZ, R0, RZ, P5, !PT ;  /* 0x00000000ff0d7210 */ /* 0x000fe20002ffe4ff */
[----:B------:R-:W-:-:S02]  /*0310*/  IMAD.X R7, RZ, RZ, R5, P2 ;  /* 0x000000ffff077224 */ /* 0x000fc400010e0605 */
[----:B------:R-:W-:Y:S02]  /*0320*/  IMAD.X R15, RZ, RZ, R0, P3 ;  /* 0x000000ffff0f7224 */ /* 0x000fe400018e0600 */
[----:B------:R-:W3:Y:S01]  /*0330*/  LDG.E.U8 R12, desc[UR4][R12.64] ;  /* 0x000000040c0c7981 */ /* 0x000ee2000c1e1100 */
[----:B------:R-:W-:-:S03]  /*0340*/  IADD3.X R9, PT, PT, RZ, R5, RZ, P4, !PT ;  /* 0x00000005ff097210 */ /* 0x000fc600027fe4ff */
[----:B------:R-:W4:Y:S01]  /*0350*/  LDG.E.U8 R0, desc[UR4][R6.64+0x1] ;  /* 0x0000010406007981 */ /* 0x000f22000c1e1100 */
[----:B------:R-:W-:-:S03]  /*0360*/  IMAD.X R5, RZ, RZ, R17, P0 ;  /* 0x000000ffff057224 */ /* 0x000fc600000e0611 */
[----:B------:R-:W5:Y:S04]  /*0370*/  LDG.E.U8 R18, desc[UR4][R14.64] ;  /* 0x000000040e127981 */ /* 0x000f68000c1e1100 */
[----:B------:R-:W5:Y:S04]  /*0380*/  LDG.E.U8 R16, desc[UR4][R14.64+0x1] ;  /* 0x000001040e107981 */ /* 0x000f68000c1e1100 */
[----:B------:R-:W5:Y:S04]  /*0390*/  LDG.E.U8 R8, desc[UR4][R8.64] ;  /* 0x0000000408087981 */ /* 0x000f68000c1e1100 */
[----:B------:R-:W5:Y:S04]  /*03a0*/  LDG.E.U8 R4, desc[UR4][R4.64] ;  /* 0x0000000404047981 */ /* 0x000f68000c1e1100 */
[----:B------:R-:W5:Y:S01]  /*03b0*/  LDG.E.U8 R19, desc[UR4][R6.64] ;  /* 0x0000000406137981 */ /* 0x000f62000c1e1100 */
[----:B--2---:R-:W-:-:S02]  /*03c0*/  I2FP.F32.U32 R17, R10 ;  /* 0x0000000a00117245 */ /* 0x004fc40000201000 */
[----:B---3--:R-:W-:Y:S02]  /*03d0*/  I2FP.F32.U32 R11, R12 ;  /* 0x0000000c000b7245 */ /* 0x008fe40000201000 */
[----:B----4-:R-:W-:Y:S02]  /*03e0*/  I2FP.F32.U32 R0, R0 ;  /* 0x0000000000007245 */ /* 0x010fe40000201000 */
[----:B-----5:R-:W-:-:S03]  /*03f0*/  I2FP.F32.U32 R18, R18 ;  /* 0x0000001200127245 */ /* 0x020fc60000201000 */
[----:B------:R-:W-:Y:S01]  /*0400*/  FFMA R17, R17, 2, R0 ;  /* 0x4000000011117823 */ /* 0x000fe20000000000 */
[----:B------:R-:W-:Y:S01]  /*0410*/  I2FP.F32.U32 R16, R16 ;  /* 0x0000001000107245 */ /* 0x000fe20000201000 */
[----:B------:R-:W-:Y:S01]  /*0420*/  FFMA R13, R18, 2, R11 ;  /* 0x40000000120d7823 */ /* 0x000fe2000000000b */
[----:B------:R-:W-:-:S03]  /*0430*/  I2FP.F32.U32 R10, R8 ;  /* 0x00000008000a7245 */ /* 0x000fc60000201000 */
[----:B------:R-:W-:Y:S01]  /*0440*/  FADD R17, R17, R16 ;  /* 0x0000001011117221 */ /* 0x000fe20000000000 */
[----:B------:R-:W-:Y:S01]  /*0450*/  FADD R13, R16, R13 ;  /* 0x0000000d100d7221 */ /* 0x000fe20000000000 */
[----:B------:R-:W-:Y:S02]  /*0460*/  I2FP.F32.U32 R4, R4 ;  /* 0x0000000400047245 */ /* 0x000fe40000201000 */
[----:B------:R-:W-:Y:S01]  /*0470*/  I2FP.F32.U32 R19, R19 ;  /* 0x0000001300137245 */ /* 0x000fe20000201000 */
[----:B------:R-:W-:Y:S01]  /*0480*/  FADD R17, R17, -R10 ;  /* 0x8000000a11117221 */ /* 0x000fe20000000000 */
[----:B------:R-:W-:Y:S01]  /*0490*/  FADD R13, -R10, R13 ;  /* 0x0000000d0a0d7221 */ /* 0x000fe20000000100 */
[----:B------:R-:W-:Y:S02]  /*04a0*/  FADD R4, R4, R4 ;  /* 0x0000000404047221 */ /* 0x000fe40000000000 */
[----:B------:R-:W-:Y:S02]  /*04b0*/  FADD R6, R19, R19 ;  /* 0x0000001313067221 */ /* 0x000fe40000000000 */
[----:B------:R-:W-:-:S02]  /*04c0*/  FADD R4, R17, -R4 ;  /* 0x8000000411047221 */ /* 0x000fc40000000000 */
[----:B------:R-:W-:Y:S02]  /*04d0*/  FADD R13, R13, -R6 ;  /* 0x800000060d0d7221 */ /* 0x000fe40000000000 */
[----:B------:R-:W-:Y:S02]  /*04e0*/  FADD R4, R4, -R11 ;  /* 0x8000000b04047221 */ /* 0x000fe40000000000 */
[----:B------:R-:W-:-:S07]  /*04f0*/  FADD R5, -R0, R13 ;  /* 0x0000000d00057221 */ /* 0x000fce0000000100 */
.L_x_26:
[----:B------:R-:W-:Y:S05]  /*0500*/  BSYNC.RECONVERGENT B0 ;  /* 0x0000000000007941 */ /* 0x000fea0003800200 */
.L_x_25:
[----:B------:R-:W-:Y:S01]  /*0510*/  @!P1 FADD R0, |R5|, |R4| ;  /* 0x4000000405009221 */ /* 0x000fe20000000200 */
[----:B------:R-:W-:Y:S06]  /*0520*/  @!P1 BRA `(.L_x_27) ;  /* 0x00000000003c9947 */ /* 0x000fec0003800000 */
[----:B------:R-:W-:Y:S01]  /*0530*/  FMUL R5, R5, R5 ;  /* 0x0000000505057220 */ /* 0x000fe20000400000 */
[----:B------:R-:W-:Y:S03]  /*0540*/  BSSY.RECONVERGENT B0, `(.L_x_27) ;  /* 0x000000d000007945 */ /* 0x000fe60003800200 */
[----:B------:R-:W-:-:S04]  /*0550*/  FFMA R5, R4, R4, R5 ;  /* 0x0000000404057223 */ /* 0x000fc80000000005 */
[----:B------:R-:W-:Y:S01]  /*0560*/  VIADD R0, R5, 0xf3000000 ;  /* 0xf300000005007836 */ /* 0x000fe20000000000 */
[----:B------:R0:W1:Y:S04]  /*0570*/  MUFU.RSQ R4, R5 ;  /* 0x0000000500047308 */ /* 0x0000680000001400 */
[----:B------:R-:W-:-:S13]  /*0580*/  ISETP.GT.U32.AND P0, PT, R0, 0x727fffff, PT ;  /* 0x727fffff0000780c */ /* 0x000fda0003f04070 */
[----:B01----:R-:W-:Y:S05]  /*0590*/  @!P0 BRA `(.L_x_28) ;  /* 0x00000000000c8947 */ /* 0x003fea0003800000 */
[----:B------:R-:W-:-:S07]  /*05a0*/  MOV R9, 0x5c0 ;  /* 0x000005c000097802 */ /* 0x000fce0000000f00 */
[----:B------:R-:W-:Y:S05]  /*05b0*/  CALL.REL.NOINC `($__internal_0_$__cuda_sm20_sqrt_rn_f32_slowpath) ;  /* 0x00000000003c7944 */ /* 0x000fea0003c00000 */
[----:B------:R-:W-:Y:S05]  /*05c0*/  BRA `(.L_x_29) ;  /* 0x0000000000107947 */ /* 0x000fea0003800000 */
.L_x_28:
[----:B------:R-:W-:Y:S01]  /*05d0*/  FMUL.FTZ R0, R5, R4 ;  /* 0x0000000405007220 */ /* 0x000fe20000410000 */
[----:B------:R-:W-:-:S03]  /*05e0*/  FMUL.FTZ R4, R4, 0.5 ;  /* 0x3f00000004047820 */ /* 0x000fc60000410000 */
[----:B------:R-:W-:-:S04]  /*05f0*/  FFMA R5, -R0, R0, R5 ;  /* 0x0000000000057223 */ /* 0x000fc80000000105 */
[----:B------:R-:W-:-:S07]  /*0600*/  FFMA R0, R5, R4, R0 ;  /* 0x0000000405007223 */ /* 0x000fce0000000000 */
.L_x_29:
[----:B------:R-:W-:Y:S05]  /*0610*/  BSYNC.RECONVERGENT B0 ;  /* 0x0000000000007941 */ /* 0x000fea0003800200 */
.L_x_27:
[----:B------:R-:W0:Y:S01]  /*0620*/  LDCU.64 UR6, c[0x0][0x390] ;  /* 0x00007200ff0677ac */ /* 0x000e220008000a00 */
[----:B------:R-:W-:Y:S02]  /*0630*/  FMNMX R0, R0, 255, PT ;  /* 0x437f000000007809 */ /* 0x000fe40003800000 */
[--C-:B------:R-:W-:Y:S02]  /*0640*/  SHF.R.S32.HI R5, RZ, 0x1f, R3.reuse ;  /* 0x0000001fff057819 */ /* 0x100fe40000011403 */
[----:B------:R-:W1:Y:S01]  /*0650*/  F2I.U32.TRUNC.NTZ R7, R0 ;  /* 0x0000000000077305 */ /* 0x000e62000020f000 */
[----:B0-----:R-:W-:Y:S02]  /*0660*/  IADD3 R4, P0, P1, R2, UR6, R3 ;  /* 0x0000000602047c10 */ /* 0x001fe4000f91e003 */
[----:B------:R-:W-:-:S04]  /*0670*/  SHF.R.S32.HI R2, RZ, 0x1f, R2 ;  /* 0x0000001fff027819 */ /* 0x000fc80000011402 */
[----:B------:R-:W-:-:S05]  /*0680*/  IADD3.X R5, PT, PT, R2, UR7, R5, P0, P1 ;  /* 0x0000000702057c10 */ /* 0x000fca00087e2405 */
[----:B-1----:R-:W-:Y:S01]  /*0690*/  STG.E.U8 desc[UR4][R4.64], R7 ;  /* 0x0000000704007986 */ /* 0x002fe2000c101104 */
[----:B------:R-:W-:Y:S05]  /*06a0*/  EXIT ;  /* 0x000000000000794d */ /* 0x000fea0003800000 */
        .weak           $__internal_0_$__cuda_sm20_sqrt_rn_f32_slowpath
        .type           $__internal_0_$__cuda_sm20_sqrt_rn_f32_slowpath,@function
        .size           $__internal_0_$__cuda_sm20_sqrt_rn_f32_slowpath,(.L_x_32 - $__internal_0_$__cuda_sm20_sqrt_rn_f32_slowpath)
$__internal_0_$__cuda_sm20_sqrt_rn_f32_slowpath:
[----:B------:R-:W-:-:S13]  /*06b0*/  LOP3.LUT P0, RZ, R5, 0x7fffffff, RZ, 0xc0, !PT ;  /* 0x7fffffff05ff7812 */ /* 0x000fda000780c0ff */
[----:B------:R-:W-:Y:S01]  /*06c0*/  @!P0 MOV R4, R5 ;  /* 0x0000000500048202 */ /* 0x000fe20000000f00 */
[----:B------:R-:W-:Y:S06]  /*06d0*/  @!P0 BRA `(.L_x_30) ;  /* 0x0000000000448947 */ /* 0x000fec0003800000 */
[----:B------:R-:W-:Y:S01]  /*06e0*/  FSETP.GEU.FTZ.AND P0, PT, R5, RZ, PT ;  /* 0x000000ff0500720b */ /* 0x000fe20003f1e000 */
[----:B------:R-:W-:-:S12]  /*06f0*/  IMAD.MOV.U32 R0, RZ, RZ, R5 ;  /* 0x000000ffff007224 */ /* 0x000fd800078e0005 */
[----:B------:R-:W-:Y:S01]  /*0700*/  @!P0 IMAD.MOV.U32 R4, RZ, RZ, 0x7fffffff ;  /* 0x7fffffffff048424 */ /* 0x000fe200078e00ff */
[----:B------:R-:W-:Y:S06]  /*0710*/  @!P0 BRA `(.L_x_30) ;  /* 0x0000000000348947 */ /* 0x000fec0003800000 */
[----:B------:R-:W-:-:S13]  /*0720*/  FSETP.GTU.FTZ.AND P0, PT, |R0|, +INF , PT ;  /* 0x7f8000000000780b */ /* 0x000fda0003f1c200 */
[----:B------:R-:W-:Y:S01]  /*0730*/  @P0 FADD.FTZ R4, R0, 1 ;  /* 0x3f80000000040421 */ /* 0x000fe20000010000 */
[----:B------:R-:W-:Y:S06]  /*0740*/  @P0 BRA `(.L_x_30) ;  /* 0x0000000000280947 */ /* 0x000fec0003800000 */
[----:B------:R-:W-:-:S13]  /*0750*/  FSETP.NEU.FTZ.AND P0, PT, |R0|, +INF , PT ;  /* 0x7f8000000000780b */ /* 0x000fda0003f1d200 */
[----:B------:R-:W-:-:S04]  /*0760*/  @P0 FFMA R5, R0, 1.84467440737095516160e+19, RZ ;  /* 0x5f80000000050823 */ /* 0x000fc800000000ff */
[----:B------:R-:W0:Y:S02]  /*0770*/  @P0 MUFU.RSQ R4, R5 ;  /* 0x0000000500040308 */ /* 0x000e240000001400 */
[----:B0-----:R-:W-:Y:S01]  /*0780*/  @P0 FMUL.FTZ R6, R5, R4 ;  /* 0x0000000405060220 */ /* 0x001fe20000410000 */
[----:B------:R-:W-:Y:S01]  /*0790*/  @P0 FMUL.FTZ R8, R4, 0.5 ;  /* 0x3f00000004080820 */ /* 0x000fe20000410000 */
[----:B------:R-:W-:Y:S02]  /*07a0*/  @!P0 MOV R4, R0 ;  /* 0x0000000000048202 */ /* 0x000fe40000000f00 */
[----:B------:R-:W-:-:S04]  /*07b0*/  @P0 FADD.FTZ R7, -R6, -RZ ;  /* 0x800000ff06070221 */ /* 0x000fc80000010100 */
[----:B------:R-:W-:-:S04]  /*07c0*/  @P0 FFMA R7, R6, R7, R5 ;  /* 0x0000000706070223 */ /* 0x000fc80000000005 */
[----:B------:R-:W-:-:S04]  /*07d0*/  @P0 FFMA R7, R7, R8, R6 ;  /* 0x0000000807070223 */ /* 0x000fc80000000006 */
[----:B------:R-:W-:-:S07]  /*07e0*/  @P0 FMUL.FTZ R4, R7, 2.3283064365386962891e-10 ;  /* 0x2f80000007040820 */ /* 0x000fce0000410000 */
.L_x_30:
[----:B------:R-:W-:Y:S02]  /*07f0*/  HFMA2 R5, -RZ, RZ, 0, 0 ;  /* 0x00000000ff057431 */ /* 0x000fe400000001ff */
[----:B------:R-:W-:Y:S02]  /*0800*/  IMAD.MOV.U32 R0, RZ, RZ, R4 ;  /* 0x000000ffff007224 */ /* 0x000fe400078e0004 */
[----:B------:R-:W-:-:S04]  /*0810*/  IMAD.MOV.U32 R4, RZ, RZ, R9 ;  /* 0x000000ffff047224 */ /* 0x000fc800078e0009 */
[----:B------:R-:W-:Y:S05]  /*0820*/  RET.REL.NODEC R4 `(_Z22computeGradient_kernelPKhiPhiiih) ;  /* 0xfffffff404f47950 */ /* 0x000fea0003c3ffff */
.L_x_31:
        /* <DEDUP_REMOVED lines=13> */
.L_x_32:


//--------------------- .nv.shared.reserved.0     --------------------------
	.section	.nv.shared.reserved.0,"aw",@nobits
	.weak		__nv_reservedSMEM_offset_0_alias
	.size		__nv_reservedSMEM_offset_0_alias, 0, 64
	.other		__nv_reservedSMEM_offset_0_alias,@"STO_CUDA_RESERVED_SHARED STV_DEFAULT"
__nv_reservedSMEM_offset_0_alias:
	.zero		0
	.zero		64


//--------------------- .nv.global                --------------------------
	.section	.nv.global,"aw",@nobits
.nv.global:
	.type		_ZN34_INTERNAL_6f09aa2b_4_k_cu_18d1575c6thrust24THRUST_300001_SM_1000_NS12placeholders2_8E,@object
	.size		_ZN34_INTERNAL_6f09aa2b_4_k_cu_18d1575c6thrust24THRUST_300001_SM_1000_NS12placeholders2_8E,(_ZN34_INTERNAL_6f09aa2b_4_k_cu_18d1575c4cuda3std3__436_GLOBAL__N__6f09aa2b_4_k_cu_18d1575c6ignoreE - _ZN34_INTERNAL_6f09aa2b_4_k_cu_18d1575c6thrust24THRUST_300001_SM_1000_NS12placeholders2_8E)
_ZN34_INTERNAL_6f09aa2b_4_k_cu_18d1575c6thrust24THRUST_300001_SM_1000_NS12placeholders2_8E:
	.zero		1
	.type		_ZN34_INTERNAL_6f09aa2b_4_k_cu_18d1575c4cuda3std3__436_GLOBAL__N__6f09aa2b_4_k_cu_18d1575c6ignoreE,@object
	.size		_ZN34_INTERNAL_6f09aa2b_4_k_cu_18d1575c4cuda3std3__436_GLOBAL__N__6f09aa2b_4_k_cu_18d1575c6ignoreE,(_ZN34_INTERNAL_6f09aa2b_4_k_cu_18d1575c4cuda3std6ranges3__45__cpo4dataE - _ZN34_INTERNAL_6f09aa2b_4_k_cu_18d1575c4cuda3std3__436_GLOBAL__N__6f09aa2b_4_k_cu_18d1575c6ignoreE)
_ZN34_INTERNAL_6f09aa2b_4_k_cu_18d1575c4cuda3std3__436_GLOBAL__N__6f09aa2b_4_k_cu_18d1575c6ignoreE:
	.zero		1
	.type		_ZN34_INTERNAL_6f09aa2b_4_k_cu_18d1575c4cuda3std6ranges3__45__cpo4dataE,@object
	.size		_ZN34_INTERNAL_6f09aa2b_4_k_cu_18d1575c4cuda3std6ranges3__45__cpo4dataE,(_ZN34_INTERNAL_6f09aa2b_4_k_cu_18d1575c6thrust24THRUST_300001_SM_1000_NS6system3cpp3parE - _ZN34_INTERNAL_6f09aa2b_4_k_cu_18d1575c4cuda3std6ranges3__45__cpo4dataE)
_ZN34_INTERNAL_6f09aa2b_4_k_cu_18d1575c4cuda3std6ranges3__45__cpo4dataE:
	.zero		1
	.type		_ZN34_INTERNAL_6f09aa2b_4_k_cu_18d1575c6thrust24THRUST_300001_SM_1000_NS6system3cpp3parE,@object
	.size		_ZN34_INTERNAL_6f09aa2b_4_k_cu_18d1575c6thrust24THRUST_300001_SM_1000_NS6system3cpp3parE,(_ZN34_INTERNAL_6f09aa2b_4_k_cu_18d1575c4cuda3std3__45__cpo5beginE - _ZN34_INTERNAL_6f09aa2b_4_k_cu_18d1575c6thrust24THRUST_300001_SM_1000_NS6system3cpp3parE)
_ZN34_INTERNAL_6f09aa2b_4_k_cu_18d1575c6thrust24THRUST_300001_SM_1000_NS6system3cpp3parE:
	.zero		1
	.type		_ZN34_INTERNAL_6f09aa2b_4_k_cu_18d1575c4cuda3std3__45__cpo5beginE,@object
	.size		_ZN34_INTERNAL_6f09aa2b_4_k_cu_18d1575c4cuda3std3__45__cpo5beginE,(_ZN34_INTERNAL_6f09aa2b_4_k_cu_18d1575c4cuda3std6ranges3__45__cpo5beginE - _ZN34_INTERNAL_6f09aa2b_4_k_cu_18d1575c4cuda3std3__45__cpo5beginE)
_ZN34_INTERNAL_6f09aa2b_4_k_cu_18d1575c4cuda3std3__45__cpo5beginE:
	.zero		1
	.type		_ZN34_INTERNAL_6f09aa2b_4_k_cu_18d1575c4cuda3std6ranges3__45__cpo5beginE,@object
	.size		_ZN34_INTERNAL_6f09aa2b_4_k_cu_18d1575c4cuda3std6ranges3__45__cpo5beginE,(_ZN34_INTERNAL_6f09aa2b_4_k_cu_18d1575c6thrust24THRUST_300001_SM_1000_NS6deviceE - _ZN34_INTERNAL_6f09aa2b_4_k_cu_18d1575c4cuda3std6ranges3__45__cpo5beginE)
_ZN34_INTERNAL_6f09aa2b_4_k_cu_18d1575c4cuda3std6ranges3__45__cpo5beginE:
	.zero		1
	.type		_ZN34_INTERNAL_6f09aa2b_4_k_cu_18d1575c6thrust24THRUST_300001_SM_1000_NS6deviceE,@object
	.size		_ZN34_INTERNAL_6f09aa2b_4_k_cu_18d1575c6thrust24THRUST_300001_SM_1000_NS6deviceE,(_ZN34_INTERNAL_6f09aa2b_4_k_cu_18d1575c4cuda3std3__47nulloptE - _ZN34_INTERNAL_6f09aa2b_4_k_cu_18d1575c6thrust24THRUST_300001_SM_1000_NS6deviceE)
_ZN34_INTERNAL_6f09aa2b_4_k_cu_18d1575c6thrust24THRUST_300001_SM_1000_NS6deviceE:
	.zero		1
	.type		_ZN34_INTERNAL_6f09aa2b_4_k_cu_18d1575c4cuda3std3__47nulloptE,@object
	.size		_ZN34_INTERNAL_6f09aa2b_4_k_cu_18d1575c4cuda3std3__47nulloptE,(_ZN34_INTERNAL_6f09aa2b_4_k_cu_18d1575c4cuda3std6ranges3__45__cpo8distanceE - _ZN34_INTERNAL_6f09aa2b_4_k_cu_18d1575c4cuda3std3__47nulloptE)
_ZN34_INTERNAL_6f09aa2b_4_k_cu_18d1575c4cuda3std3__47nulloptE:
	.zero		1
	.type		_ZN34_INTERNAL_6f09aa2b_4_k_cu_18d1575c4cuda3std6ranges3__45__cpo8distanceE,@object
	.size		_ZN34_INTERNAL_6f09aa2b_4_k_cu_18d1575c4cuda3std6ranges3__45__cpo8distanceE,(_ZN34_INTERNAL_6f09aa2b_4_k_cu_18d1575c6thrust24THRUST_300001_SM_1000_NS12placeholders2_4E - _ZN34_INTERNAL_6f09aa2b_4_k_cu_18d1575c4cuda3std6ranges3__45__cpo8distanceE)
_ZN34_INTERNAL_6f09aa2b_4_k_cu_18d1575c4cuda3std6ranges3__45__cpo8distanceE:
	.zero		1
	.type		_ZN34_INTERNAL_6f09aa2b_4_k_cu_18d1575c6thrust24THRUST_300001_SM_1000_NS12placeholders2_4E,@object
	.size		_ZN34_INTERNAL_6f09aa2b_4_k_cu_18d1575c6thrust24THRUST_300001_SM_1000_NS12placeholders2_4E,(_ZN34_INTERNAL_6f09aa2b_4_k_cu_18d1575c4cuda3std3__45__cpo6rbeginE - _ZN34_INTERNAL_6f09aa2b_4_k_cu_18d1575c6thrust24THRUST_300001_SM_1000_NS12placeholders2_4E)
_ZN34_INTERNAL_6f09aa2b_4_k_cu_18d1575c6thrust24THRUST_300001_SM_1000_NS12placeholders2_4E:
	.zero		1
	.type		_ZN34_INTERNAL_6f09aa2b_4_k_cu_18d1575c4cuda3std3__45__cpo6rbeginE,@object
	.size		_ZN34_INTERNAL_6f09aa2b_4_k_cu_18d1575c4cuda3std3__45__cpo6rbeginE,(_ZN34_INTERNAL_6f09aa2b_4_k_cu_18d1575c4cuda3std6ranges3__45__cpo7advanceE - _ZN34_INTERNAL_6f09aa2b_4_k_cu_18d1575c4cuda3std3__45__cpo6rbeginE)
_ZN34_INTERNAL_6f09aa2b_4_k_cu_18d1575c4cuda3std3__45__cpo6rbeginE:
	.zero		1
	.type		_ZN34_INTERNAL_6f09aa2b_4_k_cu_18d1575c4cuda3std6ranges3__45__cpo7advanceE,@object
	.size		_ZN34_INTERNAL_6f09aa2b_4_k_cu_18d1575c4cuda3std6ranges3__45__cpo7advanceE,(_ZN34_INTERNAL_6f09aa2b_4_k_cu_18d1575c6thrust24THRUST_300001_SM_1000_NS12placeholders3_10E - _ZN34_INTERNAL_6f09aa2b_4_k_cu_18d1575c4cuda3std6ranges3__45__cpo7advanceE)
_ZN34_INTERNAL_6f09aa2b_4_k_cu_18d1575c4cuda3std6ranges3__45__cpo7advanceE:
	.zero		1
	.type		_ZN34_INTERNAL_6f09aa2b_4_k_cu_18d1575c6thrust24THRUST_300001_SM_1000_NS12placeholders3_10E,@object
	.size		_ZN34_INTERNAL_6f09aa2b_4_k_cu_18d1575c6thrust24THRUST_300001_SM_1000_NS12placeholders3_10E,(_ZN34_INTERNAL_6f09aa2b_4_k_cu_18d1575c4cuda3std3__48in_placeE - _ZN34_INTERNAL_6f09aa2b_4_k_cu_18d1575c6thrust24THRUST_300001_SM_1000_NS12placeholders3_10E)
_ZN34_INTERNAL_6f09aa2b_4_k_cu_18d1575c6thrust24THRUST_300001_SM_1000_NS12placeholders3_10E:
	.zero		1
	.type		_ZN34_INTERNAL_6f09aa2b_4_k_cu_18d1575c4cuda3std3__48in_placeE,@object
	.size		_ZN34_INTERNAL_6f09aa2b_4_k_cu_18d1575c4cuda3std3__48in_placeE,(_ZN34_INTERNAL_6f09aa2b_4_k_cu_18d1575c4cuda3std6ranges3__45__cpo4sizeE - _ZN34_INTERNAL_6f09aa2b_4_k_cu_18d1575c4cuda3std3__48in_placeE)
_ZN34_INTERNAL_6f09aa2b_4_k_cu_18d1575c4cuda3std3__48in_placeE:
	.zero		1
	.type		_ZN34_INTERNAL_6f09aa2b_4_k_cu_18d1575c4cuda3std6ranges3__45__cpo4sizeE,@object
	.size		_ZN34_INTERNAL_6f09aa2b_4_k_cu_18d1575c4cuda3std6ranges3__45__cpo4sizeE,(_ZN34_INTERNAL_6f09aa2b_4_k_cu_18d1575c6thrust24THRUST_300001_SM_1000_NS12placeholders2_2E - _ZN34_INTERNAL_6f09aa2b_4_k_cu_18d1575c4cuda3std6ranges3__45__cpo4sizeE)
_ZN34_INTERNAL_6f09aa2b_4_k_cu_18d1575c4cuda3std6ranges3__45__cpo4sizeE:
	.zero		1
	.type		_ZN34_INTERNAL_6f09aa2b_4_k_cu_18d1575c6thrust24THRUST_300001_SM_1000_NS12placeholders2_2E,@object
	.size		_ZN34_INTERNAL_6f09aa2b_4_k_cu_18d1575c6thrust24THRUST_300001_SM_1000_NS12placeholders2_2E,(_ZN34_INTERNAL_6f09aa2b_4_k_cu_18d1575c4cuda3std3__45__cpo6cbeginE - _ZN34_INTERNAL_6f09aa2b_4_k_cu_18d1575c6thrust24THRUST_300001_SM_1000_NS12placeholders2_2E)
_ZN34_INTERNAL_6f09aa2b_4_k_cu_18d1575c6thrust24THRUST_300001_SM_1000_NS12placeholders2_2E:
	.zero		1
	.type		_ZN34_INTERNAL_6f09aa2b_4_k_cu_18d1575c4cuda3std3__45__cpo6cbeginE,@object
	.size		_ZN34_INTERNAL_6f09aa2b_4_k_cu_18d1575c4cuda3std3__45__cpo6cbeginE,(_ZN34_INTERNAL_6f09aa2b_4_k_cu_18d1575c4cuda3std6ranges3__45__cpo6cbeginE - _ZN34_INTERNAL_6f09aa2b_4_k_cu_18d1575c4cuda3std3__45__cpo6cbeginE)
_ZN34_INTERNAL_6f09aa2b_4_k_cu_18d1575c4cuda3std3__45__cpo6cbeginE:
	.zero		1
	.type		_ZN34_INTERNAL_6f09aa2b_4_k_cu_18d1575c4cuda3std6ranges3__45__cpo6cbeginE,@object
	.size		_ZN34_INTERNAL_6f09aa2b_4_k_cu_18d1575c4cuda3std6ranges3__45__cpo6cbeginE,(_ZN34_INTERNAL_6f09aa2b_4_k_cu_18d1575c6thrust24THRUST_300001_SM_1000_NS12placeholders2_6E - _ZN34_INTERNAL_6f09aa2b_4_k_cu_18d1575c4cuda3std6ranges3__45__cpo6cbeginE)
_ZN34_INTERNAL_6f09aa2b_4_k_cu_18d1575c4cuda3std6ranges3__45__cpo6cbeginE:
	.zero		1
	.type		_ZN34_INTERNAL_6f09aa2b_4_k_cu_18d1575c6thrust24THRUST_300001_SM_1000_NS12placeholders2_6E,@object
	.size		_ZN34_INTERNAL_6f09aa2b_4_k_cu_18d1575c6thrust24THRUST_300001_SM_1000_NS12placeholders2_6E,(_ZN34_INTERNAL_6f09aa2b_4_k_cu_18d1575c4cuda3std3__45__cpo7crbeginE - _ZN34_INTERNAL_6f09aa2b_4_k_cu_18d1575c6thrust24THRUST_300001_SM_1000_NS12placeholders2_6E)
_ZN34_INTERNAL_6f09aa2b_4_k_cu_18d1575c6thrust24THRUST_300001_SM_1000_NS12placeholders2_6E:
	.zero		1
	.type		_ZN34_INTERNAL_6f09aa2b_4_k_cu_18d1575c4cuda3std3__45__cpo7crbeginE,@object
	.size		_ZN34_INTERNAL_6f09aa2b_4_k_cu_18d1575c4cuda3std3__45__cpo7crbeginE,(_ZN34_INTERNAL_6f09aa2b_4_k_cu_18d1575c4cuda3std6ranges3__45__cpo4nextE - _ZN34_INTERNAL_6f09aa2b_4_k_cu_18d1575c4cuda3std3__45__cpo7crbeginE)
_ZN34_INTERNAL_6f09aa2b_4_k_cu_18d1575c4cuda3std3__45__cpo7crbeginE:
	.zero		1
	.type		_ZN34_INTERNAL_6f09aa2b_4_k_cu_18d1575c4cuda3std6ranges3__45__cpo4nextE,@object
	.size		_ZN34_INTERNAL_6f09aa2b_4_k_cu_18d1575c4cuda3std6ranges3__45__cpo4nextE,(_ZN34_INTERNAL_6f09aa2b_4_k_cu_18d1575c4cuda3std6ranges3__45__cpo4swapE - _ZN34_INTERNAL_6f09aa2b_4_k_cu_18d1575c4cuda3std6ranges3__45__cpo4nextE)
_ZN34_INTERNAL_6f09aa2b_4_k_cu_18d1575c4cuda3std6ranges3__45__cpo4nextE:
	.zero		1
	.type		_ZN34_INTERNAL_6f09aa2b_4_k_cu_18d1575c4cuda3std6ranges3__45__cpo4swapE,@object
	.size		_ZN34_INTERNAL_6f09aa2b_4_k_cu_18d1575c4cuda3std6ranges3__45__cpo4swapE,(_ZN34_INTERNAL_6f09aa2b_4_k_cu_18d1575c6thrust24THRUST_300001_SM_1000_NS8cuda_cub10par_nosyncE - _ZN34_INTERNAL_6f09aa2b_4_k_cu_18d1575c4cuda3std6ranges3__45__cpo4swapE)
_ZN34_INTERNAL_6f09aa2b_4_k_cu_18d1575c4cuda3std6ranges3__45__cpo4swapE:
	.zero		1
	.type		_ZN34_INTERNAL_6f09aa2b_4_k_cu_18d1575c6thrust24THRUST_300001_SM_1000_NS8cuda_cub10par_nosyncE,@object
	.size		_ZN34_INTERNAL_6f09aa2b_4_k_cu_18d1575c6thrust24THRUST_300001_SM_1000_NS8cuda_cub10par_nosyncE,(_ZN34_INTERNAL_6f09aa2b_4_k_cu_18d1575c6thrust24THRUST_300001_SM_1000_NS3seqE - _ZN34_INTERNAL_6f09aa2b_4_k_cu_18d1575c6thrust24THRUST_300001_SM_1000_NS8cuda_cub10par_nosyncE)
_ZN34_INTERNAL_6f09aa2b_4_k_cu_18d1575c6thrust24THRUST_300001_SM_1000_NS8cuda_cub10par_nosyncE:
	.zero		1
	.type		_ZN34_INTERNAL_6f09aa2b_4_k_cu_18d1575c6thrust24THRUST_300001_SM_1000_NS3seqE,@object
	.size		_ZN34_INTERNAL_6f09aa2b_4_k_cu_18d1575c6thrust24THRUST_300001_SM_1000_NS3seqE,(_ZN34_INTERNAL_6f09aa2b_4_k_cu_18d1575c4cuda3std3__420unreachable_sentinelE - _ZN34_INTERNAL_6f09aa2b_4_k_cu_18d1575c6thrust24THRUST_300001_SM_1000_NS3seqE)
_ZN34_INTERNAL_6f09aa2b_4_k_cu_18d1575c6thrust24THRUST_300001_SM_1000_NS3seqE:
	.zero		1
	.type		_ZN34_INTERNAL_6f09aa2b_4_k_cu_18d1575c4cuda3std3__420unreachable_sentinelE,@object
	.size		_ZN34_INTERNAL_6f09aa2b_4_k_cu_18d1575c4cuda3std3__420unreachable_sentinelE,(_ZN34_INTERNAL_6f09aa2b_4_k_cu_18d1575c4cuda3std6ranges3__45__cpo5ssizeE - _ZN34_INTERNAL_6f09aa2b_4_k_cu_18d1575c4cuda3std3__420unreachable_sentinelE)
_ZN34_INTERNAL_6f09aa2b_4_k_cu_18d1575c4cuda3std3__420unreachable_sentinelE:
	.zero		1
	.type		_ZN34_INTERNAL_6f09aa2b_4_k_cu_18d1575c4cuda3std6ranges3__45__cpo5ssizeE,@object
	.size		_ZN34_INTERNAL_6f09aa2b_4_k_cu_18d1575c4cuda3std6ranges3__45__cpo5ssizeE,(_ZN34_INTERNAL_6f09aa2b_4_k_cu_18d1575c6thrust24THRUST_300001_SM_1000_NS12placeholders2_3E - _ZN34_INTERNAL_6f09aa2b_4_k_cu_18d1575c4cuda3std6ranges3__45__cpo5ssizeE)
_ZN34_INTERNAL_6f09aa2b_4_k_cu_18d1575c4cuda3std6ranges3__45__cpo5ssizeE:
	.zero		1
	.type		_ZN34_INTERNAL_6f09aa2b_4_k_cu_18d1575c6thrust24THRUST_300001_SM_1000_NS12placeholders2_3E,@object
	.size		_ZN34_INTERNAL_6f09aa2b_4_k_cu_18d1575c6thrust24THRUST_300001_SM_1000_NS12placeholders2_3E,(_ZN34_INTERNAL_6f09aa2b_4_k_cu_18d1575c4cuda3std3__45__cpo4cendE - _ZN34_INTERNAL_6f09aa2b_4_k_cu_18d1575c6thrust24THRUST_300001_SM_1000_NS12placeholders2_3E)
_ZN34_INTERNAL_6f09aa2b_4_k_cu_18d1575c6thrust24THRUST_300001_SM_1000_NS12placeholders2_3E:
	.zero		1
	.type		_ZN34_INTERNAL_6f09aa2b_4_k_cu_18d1575c4cuda3std3__45__cpo4cendE,@object
	.size		_ZN34_INTERNAL_6f09aa2b_4_k_cu_18d1575c4cuda3std3__45__cpo4cendE,(_ZN34_INTERNAL_6f09aa2b_4_k_cu_18d1575c4cuda3std6ranges3__45__cpo4cendE - _ZN34_INTERNAL_6f09aa2b_4_k_cu_18d1575c4cuda3std3__45__cpo4cendE)
_ZN34_INTERNAL_6f09aa2b_4_k_cu_18d1575c4cuda3std3__45__cpo4cendE:
	.zero		1
	.type		_ZN34_INTERNAL_6f09aa2b_4_k_cu_18d1575c4cuda3std6ranges3__45__cpo4cendE,@object
	.size		_ZN34_INTERNAL_6f09aa2b_4_k_cu_18d1575c4cuda3std6ranges3__45__cpo4cendE,(_ZN34_INTERNAL_6f09aa2b_4_k_cu_18d1575c6thrust24THRUST_300001_SM_1000_NS12placeholders2_7E - _ZN34_INTERNAL_6f09aa2b_4_k_cu_18d1575c4cuda3std6ranges3__45__cpo4cendE)
_ZN34_INTERNAL_6f09aa2b_4_k_cu_18d1575c4cuda3std6ranges3__45__cpo4cendE:
	.zero		1
	.type		_ZN34_INTERNAL_6f09aa2b_4_k_cu_18d1575c6thrust24THRUST_300001_SM_1000_NS12placeholders2_7E,@object
	.size		_ZN34_INTERNAL_6f09aa2b_4_k_cu_18d1575c6thrust24THRUST_300001_SM_1000_NS12placeholders2_7E,(_ZN34_INTERNAL_6f09aa2b_4_k_cu_18d1575c4cuda3std3__45__cpo5crendE - _ZN34_INTERNAL_6f09aa2b_4_k_cu_18d1575c6thrust24THRUST_300001_SM_1000_NS12placeholders2_7E)
_ZN34_INTERNAL_6f09aa2b_4_k_cu_18d1575c6thrust24THRUST_300001_SM_1000_NS12placeholders2_7E:
	.zero		1
	.type		_ZN34_INTERNAL_6f09aa2b_4_k_cu_18d1575c4cuda3std3__45__cpo5crendE,@object
	.size		_ZN34_INTERNAL_6f09aa2b_4_k_cu_18d1575c4cuda3std3__45__cpo5crendE,(_ZN34_INTERNAL_6f09aa2b_4_k_cu_18d1575c4cuda3std6ranges3__45__cpo4prevE - _ZN34_INTERNAL_6f09aa2b_4_k_cu_18d1575c4cuda3std3__45__cpo5crendE)
_ZN34_INTERNAL_6f09aa2b_4_k_cu_18d1575c4cuda3std3__45__cpo5crendE:
	.zero		1
	.type		_ZN34_INTERNAL_6f09aa2b_4_k_cu_18d1575c4cuda3std6ranges3__45__cpo4prevE,@object
	.size		_ZN34_INTERNAL_6f09aa2b_4_k_cu_18d1575c4cuda3std6ranges3__45__cpo4prevE,(_ZN34_INTERNAL_6f09aa2b_4_k_cu_18d1575c4cuda3std6ranges3__45__cpo9iter_moveE - _ZN34_INTERNAL_6f09aa2b_4_k_cu_18d1575c4cuda3std6ranges3__45__cpo4prevE)
_ZN34_INTERNAL_6f09aa2b_4_k_cu_18d1575c4cuda3std6ranges3__45__cpo4prevE:
	.zero		1
	.type		_ZN34_INTERNAL_6f09aa2b_4_k_cu_18d1575c4cuda3std6ranges3__45__cpo9iter_moveE,@object
	.size		_ZN34_INTERNAL_6f09aa2b_4_k_cu_18d1575c4cuda3std6ranges3__45__cpo9iter_moveE,(_ZN34_INTERNAL_6f09aa2b_4_k_cu_18d1575c6thrust24THRUST_300001_SM_1000_NS6system6detail10sequential3seqE - _ZN34_INTERNAL_6f09aa2b_4_k_cu_18d1575c4cuda3std6ranges3__45__cpo9iter_moveE)
_ZN34_INTERNAL_6f09aa2b_4_k_cu_18d1575c4cuda3std6ranges3__45__cpo9iter_moveE:
	.zero		1
	.type		_ZN34_INTERNAL_6f09aa2b_4_k_cu_18d1575c6thrust24THRUST_300001_SM_1000_NS6system6detail10sequential3seqE,@object
	.size		_ZN34_INTERNAL_6f09aa2b_4_k_cu_18d1575c6thrust24THRUST_300001_SM_1000_NS6system6detail10sequential3seqE,(_ZN34_INTERNAL_6f09aa2b_4_k_cu_18d1575c6thrust24THRUST_300001_SM_1000_NS12placeholders2_9E - _ZN34_INTERNAL_6f09aa2b_4_k_cu_18d1575c6thrust24THRUST_300001_SM_1000_NS6system6detail10sequential3seqE)
_ZN34_INTERNAL_6f09aa2b_4_k_cu_18d1575c6thrust24THRUST_300001_SM_1000_NS6system6detail10sequential3seqE:
	.zero		1
	.type		_ZN34_INTERNAL_6f09aa2b_4_k_cu_18d1575c6thrust24THRUST_300001_SM_1000_NS12placeholders2_9E,@object
	.size		_ZN34_INTERNAL_6f09aa2b_4_k_cu_18d1575c6thrust24THRUST_300001_SM_1000_NS12placeholders2_9E,(_ZN34_INTERNAL_6f09aa2b_4_k_cu_18d1575c4cuda3std3__419piecewise_constructE - _ZN34_INTERNAL_6f09aa2b_4_k_cu_18d1575c6thrust24THRUST_300001_SM_1000_NS12placeholders2_9E)
_ZN34_INTERNAL_6f09aa2b_4_k_cu_18d1575c6thrust24THRUST_300001_SM_1000_NS12placeholders2_9E:
	.zero		1
	.type		_ZN34_INTERNAL_6f09aa2b_4_k_cu_18d1575c4cuda3std3__419piecewise_constructE,@object
	.size		_ZN34_INTERNAL_6f09aa2b_4_k_cu_18d1575c4cuda3std3__419piecewise_constructE,(_ZN34_INTERNAL_6f09aa2b_4_k_cu_18d1575c4cuda3std6ranges3__45__cpo5cdataE - _ZN34_INTERNAL_6f09aa2b_4_k_cu_18d1575c4cuda3std3__419piecewise_constructE)
_ZN34_INTERNAL_6f09aa2b_4_k_cu_18d1575c4cuda3std3__419piecewise_constructE:
	.zero		1
	.type		_ZN34_INTERNAL_6f09aa2b_4_k_cu_18d1575c4cuda3std6ranges3__45__cpo5cdataE,@object
	.size		_ZN34_INTERNAL_6f09aa2b_4_k_cu_18d1575c4cuda3std6ranges3__45__cpo5cdataE,(_ZN34_INTERNAL_6f09aa2b_4_k_cu_18d1575c6thrust24THRUST_300001_SM_1000_NS12placeholders2_1E - _ZN34_INTERNAL_6f09aa2b_4_k_cu_18d1575c4cuda3std6ranges3__45__cpo5cdataE)
_ZN34_INTERNAL_6f09aa2b_4_k_cu_18d1575c4cuda3std6ranges3__45__cpo5cdataE:
	.zero		1
	.type		_ZN34_INTERNAL_6f09aa2b_4_k_cu_18d1575c6thrust24THRUST_300001_SM_1000_NS12placeholders2_1E,@object
	.size		_ZN34_INTERNAL_6f09aa2b_4_k_cu_18d1575c6thrust24THRUST_300001_SM_1000_NS12placeholders2_1E,(_ZN34_INTERNAL_6f09aa2b_4_k_cu_18d1575c4cuda3std3__45__cpo3endE - _ZN34_INTERNAL_6f09aa2b_4_k_cu_18d1575c6thrust24THRUST_300001_SM_1000_NS12placeholders2_1E)
_ZN34_INTERNAL_6f09aa2b_4_k_cu_18d1575c6thrust24THRUST_300001_SM_1000_NS12placeholders2_1E:
	.zero		1
	.type		_ZN34_INTERNAL_6f09aa2b_4_k_cu_18d1575c4cuda3std3__45__cpo3endE,@object
	.size		_ZN34_INTERNAL_6f09aa2b_4_k_cu_18d1575c4cuda3std3__45__cpo3endE,(_ZN34_INTERNAL_6f09aa2b_4_k_cu_18d1575c4cuda3std6ranges3__45__cpo3endE - _ZN34_INTERNAL_6f09aa2b_4_k_cu_18d1575c4cuda3std3__45__cpo3endE)
_ZN34_INTERNAL_6f09aa2b_4_k_cu_18d1575c4cuda3std3__45__cpo3endE:
	.zero		1
	.type		_ZN34_INTERNAL_6f09aa2b_4_k_cu_18d1575c4cuda3std6ranges3__45__cpo3endE,@object
	.size		_ZN34_INTERNAL_6f09aa2b_4_k_cu_18d1575c4cuda3std6ranges3__45__cpo3endE,(_ZN34_INTERNAL_6f09aa2b_4_k_cu_18d1575c6thrust24THRUST_300001_SM_1000_NS12placeholders2_5E - _ZN34_INTERNAL_6f09aa2b_4_k_cu_18d1575c4cuda3std6ranges3__45__cpo3endE)
_ZN34_INTERNAL_6f09aa2b_4_k_cu_18d1575c4cuda3std6ranges3__45__cpo3endE:
	.zero		1
	.type		_ZN34_INTERNAL_6f09aa2b_4_k_cu_18d1575c6thrust24THRUST_300001_SM_1000_NS12placeholders2_5E,@object
	.size		_ZN34_INTERNAL_6f09aa2b_4_k_cu_18d1575c6thrust24THRUST_300001_SM_1000_NS12placeholders2_5E,(_ZN34_INTERNAL_6f09aa2b_4_k_cu_18d1575c4cuda3std3__45__cpo4rendE - _ZN34_INTERNAL_6f09aa2b_4_k_cu_18d1575c6thrust24THRUST_300001_SM_1000_NS12placeholders2_5E)
_ZN34_INTERNAL_6f09aa2b_4_k_cu_18d1575c6thrust24THRUST_300001_SM_1000_NS12placeholders2_5E:
	.zero		1
	.type		_ZN34_INTERNAL_6f09aa2b_4_k_cu_18d1575c4cuda3std3__45__cpo4rendE,@object
	.size		_ZN34_INTERNAL_6f09aa2b_4_k_cu_18d1575c4cuda3std3__45__cpo4rendE,(_ZN34_INTERNAL_6f09aa2b_4_k_cu_18d1575c4cuda3std6ranges3__45__cpo9iter_swapE - _ZN34_INTERNAL_6f09aa2b_4_k_cu_18d1575c4cuda3std3__45__cpo4rendE)
_ZN34_INTERNAL_6f09aa2b_4_k_cu_18d1575c4cuda3std3__45__cpo4rendE:
	.zero		1
	.type		_ZN34_INTERNAL_6f09aa2b_4_k_cu_18d1575c4cuda3std6ranges3__45__cpo9iter_swapE,@object
	.size		_ZN34_INTERNAL_6f09aa2b_4_k_cu_18d1575c4cuda3std6ranges3__45__cpo9iter_swapE,(_ZN34_INTERNAL_6f09aa2b_4_k_cu_18d1575c4cuda3std3__48unexpectE - _ZN34_INTERNAL_6f09aa2b_4_k_cu_18d1575c4cuda3std6ranges3__45__cpo9iter_swapE)
_ZN34_INTERNAL_6f09aa2b_4_k_cu_18d1575c4cuda3std6ranges3__45__cpo9iter_swapE:
	.zero		1
	.type		_ZN34_INTERNAL_6f09aa2b_4_k_cu_18d1575c4cuda3std3__48unexpectE,@object
	.size		_ZN34_INTERNAL_6f09aa2b_4_k_cu_18d1575c4cuda3std3__48unexpectE,(_ZN34_INTERNAL_6f09aa2b_4_k_cu_18d1575c6thrust24THRUST_300001_SM_1000_NS8cuda_cub3parE - _ZN34_INTERNAL_6f09aa2b_4_k_cu_18d1575c4cuda3std3__48unexpectE)
_ZN34_INTERNAL_6f09aa2b_4_k_cu_18d1575c4cuda3std3__48unexpectE:
	.zero		1
	.type		_ZN34_INTERNAL_6f09aa2b_4_k_cu_18d1575c6thrust24THRUST_300001_SM_1000_NS8cuda_cub3parE,@object
	.size		_ZN34_INTERNAL_6f09aa2b_4_k_cu_18d1575c6thrust24THRUST_300001_SM_1000_NS8cuda_cub3parE,(.L_29 - _ZN34_INTERNAL_6f09aa2b_4_k_cu_18d1575c6thrust24THRUST_300001_SM_1000_NS8cuda_cub3parE)
_ZN34_INTERNAL_6f09aa2b_4_k_cu_18d1575c6thrust24THRUST_300001_SM_1000_NS8cuda_cub3parE:
	.zero		1
.L_29:


//--------------------- .nv.constant0._ZN3cub18CUB_300001_SM_10006detail11EmptyKernelIvEEvv --------------------------
	.section	.nv.constant0._ZN3cub18CUB_300001_SM_10006detail11EmptyKernelIvEEvv,"a",@progbits
	.sectionflags	@""
	.align	4
.nv.constant0._ZN3cub18CUB_300001_SM_10006detail11EmptyKernelIvEEvv:
	.zero		896


//--------------------- .nv.constant0._Z29processWatershedPixels_kernelPK14WatershedPixeliPiiiiPS_S2_PKhi --------------------------
	.section	.nv.constant0._Z29processWatershedPixels_kernelPK14WatershedPixeliPiiiiPS_S2_PKhi,"a",@progbits
	.sectionflags	@""
	.align	4
.nv.constant0._Z29processWatershedPixels_kernelPK14WatershedPixeliPiiiiPS_S2_PKhi:
	.zero		964


//--------------------- .nv.constant0._Z25findBoundaryPixels_kernelPKiiPKhiP14WatershedPixelPiiii --------------------------
	.section	.nv.constant0._Z25findBoundaryPixels_kernelPKiiPKhiP14WatershedPixelPiiii,"a",@progbits
	.sectionflags	@""
	.align	4
.nv.constant0._Z25findBoundaryPixels_kernelPKiiPKhiP14WatershedPixelPiiii:
	.zero		956


//--------------------- .nv.constant0._Z24initializeMarkers_kernelPiiii --------------------------
	.section	.nv.constant0._Z24initializeMarkers_kernelPiiii,"a",@progbits
	.sectionflags	@""
	.align	4
.nv.constant0._Z24initializeMarkers_kernelPiiii:
	.zero		916


//--------------------- .nv.constant0._Z22computeGradient_kernelPKhiPhiiih --------------------------
	.section	.nv.constant0._Z22computeGradient_kernelPKhiPhiiih,"a",@progbits
	.sectionflags	@""
	.align	4
.nv.constant0._Z22computeGradient_kernelPKhiPhiiih:
	.zero		933


//--------------------- SYMBOLS --------------------------

	.type		.nv.reservedSmem.offset0,@object
	.size		.nv.reservedSmem.offset0,0x4
